	.target	sm_90a

	.elftype	@"ET_EXEC"


//--------------------- .note.nv.tkinfo           --------------------------
	.section	.note.nv.tkinfo,"",@"SHT_NOTE"
	.sectionflags	@"SHF_NOTE_NV_TKINFO"
	.tkinfo
        /*0018*/ 	.word	0x00000002
        /*0030*/ 	.string	""
        /*0030*/ 	.string	"ptxas"
        /*0030*/ 	.string	"Cuda compilation tools, release 13.0, V13.0.88"
        /*0030*/ 	.string	"Build cuda_13.0.r13.0/compiler.36424714_0"
        /*0030*/ 	.string	"-arch sm_90a -m 64 "



//--------------------- .note.nv.cuinfo           --------------------------
	.section	.note.nv.cuinfo,"",@"SHT_NOTE"
	.sectionflags	@"SHF_NOTE_NV_CUINFO"
        /*0018*/ 	.short	0x0002
        /*001a*/ 	.short	0x005a
        /*001c*/ 	.short	0x0082
	.zero		2


//--------------------- .nv.info                  --------------------------
	.section	.nv.info,"",@"SHT_CUDA_INFO"
	.align	4


	//----- nvinfo : EIATTR_REGCOUNT
	.align		4
        /*0000*/ 	.byte	0x04, 0x2f
        /*0002*/ 	.short	(.L_12 - .L_11)
	.align		4
.L_11:
        /*0004*/ 	.word	index@(_ZN7cutlass13device_kernelINS_4gemm6kernel13GemmUniversalIN4cute5tupleIJiiiiEEENS1_10collective13CollectiveMmaINS1_37MainloopSm90TmaGmmaWarpSpecializedFP8ILi7ENS5_IJNS4_1CILi1EEENSA_ILi2EEESB_EEENS1_35KernelTmaWarpSpecializedCooperativeEEENS5_IJNSA_ILi256EEESG_NSA_ILi64EEEEEENS_12float_e5m2_tENS5_IJlSB_lEEESJ_SK_NS4_8TiledMMAINS4_8MMA_AtomIJNS4_4SM904GMMA31MMA_64x256x32_F32E5M2E5M2_SS_TNILNSO_7ScaleInE1ELSQ_1EEEEEENS4_6LayoutINS5_IJSC_SB_SB_EEENS5_IJSB_NSA_ILi0EEESV_EEEEENS5_IJNS4_10UnderscoreESY_SY_EEEEENS4_23SM90_TMA_LOAD_MULTICASTENS4_14ComposedLayoutINS4_7SwizzleILi2ELi4ELi3EEENS4_18smem_ptr_flag_bitsILi8EEENST_INS5_IJNSA_ILi8EEESH_EEENS5_IJSH_SB_EEEEEEEvNS4_8identityENS4_13SM90_TMA_LOADES1B_vS1C_EENS_8epilogue10collective6detail29Sm90TmaWarpSpecializedAdapterINS1G_15DefaultEpilogueISJ_SK_SK_NS1F_6thread17LinearCombinationISJ_Li1EffLNS1K_9ScaleType4KindE0ELNS_15FloatRoundStyleE2ESJ_EENS1_15EpilogueDefaultEEEEEvvEEEEvNT_6ParamsE)
        /*0008*/ 	.word	0x000000a8


	//----- nvinfo : EIATTR_FRAME_SIZE
	.align		4
.L_12:
        /*000c*/ 	.byte	0x04, 0x11
        /*000e*/ 	.short	(.L_14 - .L_13)
	.align		4
.L_13:
        /*0010*/ 	.word	index@(_ZN7cutlass13device_kernelINS_4gemm6kernel13GemmUniversalIN4cute5tupleIJiiiiEEENS1_10collective13CollectiveMmaINS1_37MainloopSm90TmaGmmaWarpSpecializedFP8ILi7ENS5_IJNS4_1CILi1EEENSA_ILi2EEESB_EEENS1_35KernelTmaWarpSpecializedCooperativeEEENS5_IJNSA_ILi256EEESG_NSA_ILi64EEEEEENS_12float_e5m2_tENS5_IJlSB_lEEESJ_SK_NS4_8TiledMMAINS4_8MMA_AtomIJNS4_4SM904GMMA31MMA_64x256x32_F32E5M2E5M2_SS_TNILNSO_7ScaleInE1ELSQ_1EEEEEENS4_6LayoutINS5_IJSC_SB_SB_EEENS5_IJSB_NSA_ILi0EEESV_EEEEENS5_IJNS4_10UnderscoreESY_SY_EEEEENS4_23SM90_TMA_LOAD_MULTICASTENS4_14ComposedLayoutINS4_7SwizzleILi2ELi4ELi3EEENS4_18smem_ptr_flag_bitsILi8EEENST_INS5_IJNSA_ILi8EEESH_EEENS5_IJSH_SB_EEEEEEEvNS4_8identityENS4_13SM90_TMA_LOADES1B_vS1C_EENS_8epilogue10collective6detail29Sm90TmaWarpSpecializedAdapterINS1G_15DefaultEpilogueISJ_SK_SK_NS1F_6thread17LinearCombinationISJ_Li1EffLNS1K_9ScaleType4KindE0ELNS_15FloatRoundStyleE2ESJ_EENS1_15EpilogueDefaultEEEEEvvEEEEvNT_6ParamsE)
        /*0014*/ 	.word	0x00000870


	//----- nvinfo : EIATTR_MIN_STACK_SIZE
	.align		4
.L_14:
        /*0018*/ 	.byte	0x04, 0x12
        /*001a*/ 	.short	(.L_16 - .L_15)
	.align		4
.L_15:
        /*001c*/ 	.word	index@(_ZN7cutlass13device_kernelINS_4gemm6kernel13GemmUniversalIN4cute5tupleIJiiiiEEENS1_10collective13CollectiveMmaINS1_37MainloopSm90TmaGmmaWarpSpecializedFP8ILi7ENS5_IJNS4_1CILi1EEENSA_ILi2EEESB_EEENS1_35KernelTmaWarpSpecializedCooperativeEEENS5_IJNSA_ILi256EEESG_NSA_ILi64EEEEEENS_12float_e5m2_tENS5_IJlSB_lEEESJ_SK_NS4_8TiledMMAINS4_8MMA_AtomIJNS4_4SM904GMMA31MMA_64x256x32_F32E5M2E5M2_SS_TNILNSO_7ScaleInE1ELSQ_1EEEEEENS4_6LayoutINS5_IJSC_SB_SB_EEENS5_IJSB_NSA_ILi0EEESV_EEEEENS5_IJNS4_10UnderscoreESY_SY_EEEEENS4_23SM90_TMA_LOAD_MULTICASTENS4_14ComposedLayoutINS4_7SwizzleILi2ELi4ELi3EEENS4_18smem_ptr_flag_bitsILi8EEENST_INS5_IJNSA_ILi8EEESH_EEENS5_IJSH_SB_EEEEEEEvNS4_8identityENS4_13SM90_TMA_LOADES1B_vS1C_EENS_8epilogue10collective6detail29Sm90TmaWarpSpecializedAdapterINS1G_15DefaultEpilogueISJ_SK_SK_NS1F_6thread17LinearCombinationISJ_Li1EffLNS1K_9ScaleType4KindE0ELNS_15FloatRoundStyleE2ESJ_EENS1_15EpilogueDefaultEEEEEvvEEEEvNT_6ParamsE)
        /*0020*/ 	.word	0x00000870
.L_16:


//--------------------- .nv.compat                --------------------------
	.section	.nv.compat,"",@"SHT_CUDA_COMPAT_INFO"
	.align	4
        /*0000*/ 	.byte	0x02, 0x09, 0x01, 0x00, 0x02, 0x02, 0x04, 0x00, 0x02, 0x05, 0x05, 0x00, 0x03, 0x07, 0x01, 0x01
        /*0010*/ 	.byte	0x02, 0x03, 0x01, 0x00, 0x02, 0x06, 0x01, 0x00, 0x04, 0x0b, 0x08, 0x00, 0x00, 0x00, 0x00, 0x00
        /*0020*/ 	.byte	0x00, 0x00, 0x00, 0x00


//--------------------- .nv.info._ZN7cutlass13device_kernelINS_4gemm6kernel13GemmUniversalIN4cute5tupleIJiiiiEEENS1_10collective13CollectiveMmaINS1_37MainloopSm90TmaGmmaWarpSpecializedFP8ILi7ENS5_IJNS4_1CILi1EEENSA_ILi2EEESB_EEENS1_35KernelTmaWarpSpecializedCooperativeEEENS5_IJNSA_ILi256EEESG_NSA_ILi64EEEEEENS_12float_e5m2_tENS5_IJlSB_lEEESJ_SK_NS4_8TiledMMAINS4_8MMA_AtomIJNS4_4SM904GMMA31MMA_64x256x32_F32E5M2E5M2_SS_TNILNSO_7ScaleInE1ELSQ_1EEEEEENS4_6LayoutINS5_IJSC_SB_SB_EEENS5_IJSB_NSA_ILi0EEESV_EEEEENS5_IJNS4_10UnderscoreESY_SY_EEEEENS4_23SM90_TMA_LOAD_MULTICASTENS4_14ComposedLayoutINS4_7SwizzleILi2ELi4ELi3EEENS4_18smem_ptr_flag_bitsILi8EEENST_INS5_IJNSA_ILi8EEESH_EEENS5_IJSH_SB_EEEEEEEvNS4_8identityENS4_13SM90_TMA_LOADES1B_vS1C_EENS_8epilogue10collective6detail29Sm90TmaWarpSpecializedAdapterINS1G_15DefaultEpilogueISJ_SK_SK_NS1F_6thread17LinearCombinationISJ_Li1EffLNS1K_9ScaleType4KindE0ELNS_15FloatRoundStyleE2ESJ_EENS1_15EpilogueDefaultEEEEEvvEEEEvNT_6ParamsE --------------------------
	.section	.nv.info._ZN7cutlass13device_kernelINS_4gemm6kernel13GemmUniversalIN4cute5tupleIJiiiiEEENS1_10collective13CollectiveMmaINS1_37MainloopSm90TmaGmmaWarpSpecializedFP8ILi7ENS5_IJNS4_1CILi1EEENSA_ILi2EEESB_EEENS1_35KernelTmaWarpSpecializedCooperativeEEENS5_IJNSA_ILi256EEESG_NSA_ILi64EEEEEENS_12float_e5m2_tENS5_IJlSB_lEEESJ_SK_NS4_8TiledMMAINS4_8MMA_AtomIJNS4_4SM904GMMA31MMA_64x256x32_F32E5M2E5M2_SS_TNILNSO_7ScaleInE1ELSQ_1EEEEEENS4_6LayoutINS5_IJSC_SB_SB_EEENS5_IJSB_NSA_ILi0EEESV_EEEEENS5_IJNS4_10UnderscoreESY_SY_EEEEENS4_23SM90_TMA_LOAD_MULTICASTENS4_14ComposedLayoutINS4_7SwizzleILi2ELi4ELi3EEENS4_18smem_ptr_flag_bitsILi8EEENST_INS5_IJNSA_ILi8EEESH_EEENS5_IJSH_SB_EEEEEEEvNS4_8identityENS4_13SM90_TMA_LOADES1B_vS1C_EENS_8epilogue10collective6detail29Sm90TmaWarpSpecializedAdapterINS1G_15DefaultEpilogueISJ_SK_SK_NS1F_6thread17LinearCombinationISJ_Li1EffLNS1K_9ScaleType4KindE0ELNS_15FloatRoundStyleE2ESJ_EENS1_15EpilogueDefaultEEEEEvvEEEEvNT_6ParamsE,"",@"SHT_CUDA_INFO"
	.sectionflags	@""
	.align	4


	//----- nvinfo : EIATTR_CUDA_API_VERSION
	.align		4
        /*0000*/ 	.byte	0x04, 0x37
        /*0002*/ 	.short	(.L_18 - .L_17)
.L_17:
        /*0004*/ 	.word	0x00000082


	//----- nvinfo : EIATTR_KPARAM_INFO
	.align		4
.L_18:
        /*0008*/ 	.byte	0x04, 0x17
        /*000a*/ 	.short	(.L_20 - .L_19)
.L_19:
        /*000c*/ 	.word	0x00000000
        /*0010*/ 	.short	0x0000
        /*0012*/ 	.short	0x0070
        /*0014*/ 	.byte	0x00, 0xf0, 0x01, 0x10


	//----- nvinfo : EIATTR_SPARSE_MMA_MASK
	.align		4
.L_20:
        /*0018*/ 	.byte	0x03, 0x50
        /*001a*/ 	.short	0x0000


	//----- nvinfo : EIATTR_MAXREG_COUNT
	.align		4
        /*001c*/ 	.byte	0x03, 0x1b
        /*001e*/ 	.short	0x00a8


	//----- nvinfo : EIATTR_NUM_BARRIERS
	.align		4
        /*0020*/ 	.byte	0x02, 0x4c
        /*0022*/ 	.byte	0x01
	.zero		1


	//----- nvinfo : EIATTR_ANNOTATIONS
	.align		4
        /*0024*/ 	.byte	0x04, 0x55
        /*0026*/ 	.short	(.L_22 - .L_21)


	//   ....[0]....
.L_21:
        /*0028*/ 	.word	0x00000001
        /*002c*/ 	.byte	0xd0, 0x06, 0x00, 0x00, 0x01, 0x00, 0x00, 0x00, 0x00, 0x09, 0x00, 0x00, 0x01, 0x00, 0x00, 0x00
        /* <DEDUP_REMOVED lines=1581> */
        /*630c*/ 	.byte	0xb0, 0x55, 0x02, 0x00, 0x01, 0x00, 0x00, 0x00, 0x00, 0x56, 0x02, 0x00


	//----- nvinfo : EIATTR_MERCURY_ISA_VERSION
	.align		4
.L_22:
        /*6318*/ 	.byte	0x03, 0x5f
        /*631a*/ 	.short	0x0101


	//----- nvinfo : EIATTR_INT_WARP_WIDE_INSTR_OFFSETS
	.align		4
        /*631c*/ 	.byte	0x04, 0x31
        /*631e*/ 	.short	(.L_24 - .L_23)


	//   ....[0]....
.L_23:
        /*6320*/ 	.word	0x00000590


	//   ....[1]....
        /*6324*/ 	.word	0x000005b0


	//   ....[2]....
        /*6328*/ 	.word	0x00000700


	//----- nvinfo : EIATTR_COOP_GROUP_MASK_REGIDS
	.align		4
.L_24:
        /*632c*/ 	.byte	0x04, 0x29
        /*632e*/ 	.short	(.L_26 - .L_25)


	//   ....[0]....
.L_25:
        /*6330*/ 	.word	0xffffffff


	//   ....[1]....
        /*6334*/ 	.word	0xffffffff


	//   ....[2]....
        /*6338*/ 	.word	0xffffffff


	//   ....[3]....
        /*633c*/ 	.word	0xffffffff


	//   ....[4]....
        /*6340*/ 	.word	0xffffffff


	//   ....[5]....
        /*6344*/ 	.word	0xffffffff


	//----- nvinfo : EIATTR_COOP_GROUP_INSTR_OFFSETS
	.align		4
.L_26:
        /*6348*/ 	.byte	0x04, 0x28
        /*634a*/ 	.short	(.L_28 - .L_27)


	//   ....[0]....
.L_27:
        /*634c*/ 	.word	0x00000070


	//   ....[1]....
        /*6350*/ 	.word	0x00000080


	//   ....[2]....
        /*6354*/ 	.word	0x000001a0


	//   ....[3]....
        /*6358*/ 	.word	0x00000420


	//   ....[4]....
        /*635c*/ 	.word	0x00000810


	//   ....[5]....
        /*6360*/ 	.word	0x00002960


	//----- nvinfo : EIATTR_REG_RECONFIG
	.align		4
.L_28:
        /*6364*/ 	.byte	0x01, 0x54
	.zero		2


	//----- nvinfo : EIATTR_MBARRIER_INSTR_OFFSETS
	.align		4
        /*6368*/ 	.byte	0x04, 0x39
        /*636a*/ 	.short	(.L_30 - .L_29)


	//   ....[0]....
.L_29:
        /*636c*/ 	.word	0x00000320
        /*6370*/ 	.word	0x000000ff
        /*6374*/ 	.word	0x00000000
        /*6378*/ 	.short	0x0100
        /*637a*/ 	.byte	0x09
	.zero		1


	//   ....[1]....
        /*637c*/ 	.word	0x00000330
        /*6380*/ 	.word	0x000000ff
        /*6384*/ 	.word	0x00000038
        /*6388*/ 	.short	0x0100
        /*638a*/ 	.byte	0x09
	.zero		1


	//   ....[2]....
        /*638c*/ 	.word	0x00000340
        /*6390*/ 	.word	0x000000ff
        /*6394*/ 	.word	0x00000008
        /*6398*/ 	.short	0x0100
        /*639a*/ 	.byte	0x09
	.zero		1


	//   ....[3]....
        /*639c*/ 	.word	0x00000350
        /*63a0*/ 	.word	0x000000ff
        /*63a4*/ 	.word	0x00000040
        /*63a8*/ 	.short	0x0100
        /*63aa*/ 	.byte	0x09
	.zero		1


	//   ....[4]....
        /*63ac*/ 	.word	0x00000360
        /*63b0*/ 	.word	0x000000ff
        /*63b4*/ 	.word	0x00000010
        /*63b8*/ 	.short	0x0100
        /*63ba*/ 	.byte	0x09
	.zero		1


	//   ....[5]....
        /*63bc*/ 	.word	0x00000370
        /*63c0*/ 	.word	0x000000ff
        /*63c4*/ 	.word	0x00000048
        /*63c8*/ 	.short	0x0100
        /*63ca*/ 	.byte	0x09
	.zero		1


	//   ....[6]....
        /*63cc*/ 	.word	0x00000380
        /*63d0*/ 	.word	0x000000ff
        /*63d4*/ 	.word	0x00000018
        /*63d8*/ 	.short	0x0100
        /*63da*/ 	.byte	0x09
	.zero		1


	//   ....[7]....
        /*63dc*/ 	.word	0x00000390
        /*63e0*/ 	.word	0x000000ff
        /*63e4*/ 	.word	0x00000050
        /*63e8*/ 	.short	0x0100
        /*63ea*/ 	.byte	0x09
	.zero		1


	//   ....[8]....
        /*63ec*/ 	.word	0x000003a0
        /*63f0*/ 	.word	0x000000ff
        /*63f4*/ 	.word	0x00000020
        /*63f8*/ 	.short	0x0100
        /*63fa*/ 	.byte	0x09
	.zero		1


	//   ....[9]....
        /*63fc*/ 	.word	0x000003b0
        /*6400*/ 	.word	0x000000ff
        /*6404*/ 	.word	0x00000058
        /*6408*/ 	.short	0x0100
        /*640a*/ 	.byte	0x09
	.zero		1


	//   ....[10]....
        /*640c*/ 	.word	0x000003c0
        /*6410*/ 	.word	0x000000ff
        /*6414*/ 	.word	0x00000028
        /*6418*/ 	.short	0x0100
        /*641a*/ 	.byte	0x09
	.zero		1


	//   ....[11]....
        /*641c*/ 	.word	0x000003d0
        /*6420*/ 	.word	0x000000ff
        /*6424*/ 	.word	0x00000060
        /*6428*/ 	.short	0x0100
        /*642a*/ 	.byte	0x09
	.zero		1


	//   ....[12]....
        /*642c*/ 	.word	0x000003e0
        /*6430*/ 	.word	0x000000ff
        /*6434*/ 	.word	0x00000030
        /*6438*/ 	.short	0x0100
        /*643a*/ 	.byte	0x09
	.zero		1


	//   ....[13]....
        /*643c*/ 	.word	0x000003f0
        /*6440*/ 	.word	0x000000ff
        /*6444*/ 	.word	0x00000068
        /*6448*/ 	.short	0x0100
        /*644a*/ 	.byte	0x09
	.zero		1


	//   ....[14]....
        /*644c*/ 	.word	0x00000790
        /*6450*/ 	.word	0x000000ff
        /*6454*/ 	.word	0x00000080
        /*6458*/ 	.short	0x0100
        /*645a*/ 	.byte	0x06
	.zero		1


	//   ....[15]....
        /*645c*/ 	.word	0x000007c0
        /*6460*/ 	.word	0x000000ff
        /*6464*/ 	.word	0x00000088
        /*6468*/ 	.short	0x0100
        /*646a*/ 	.byte	0x06
	.zero		1


	//   ....[16]....
        /*646c*/ 	.word	0x00002d60
        /*6470*/ 	.word	0x000000ff
        /*6474*/ 	.word	0x00000000
        /*6478*/ 	.short	0x010a
        /*647a*/ 	.byte	0x06
	.zero		1


	//   ....[17]....
        /*647c*/ 	.word	0x00002da0
        /*6480*/ 	.word	0x000000ff
        /*6484*/ 	.word	0x00000000
        /*6488*/ 	.short	0x010a
        /*648a*/ 	.byte	0x06
	.zero		1


	//   ....[18]....
        /*648c*/ 	.word	0x00007110
        /*6490*/ 	.word	0x000000ff
        /*6494*/ 	.word	0x00000000
        /*6498*/ 	.short	0x010a
        /*649a*/ 	.byte	0x10
	.zero		1


	//   ....[19]....
        /*649c*/ 	.word	0x00007150
        /*64a0*/ 	.word	0x000000ff
        /*64a4*/ 	.word	0x00000000
        /*64a8*/ 	.short	0x010a
        /*64aa*/ 	.byte	0x10
	.zero		1


	//   ....[20]....
        /*64ac*/ 	.word	0x0000d0d0
        /*64b0*/ 	.word	0x00000002
        /*64b4*/ 	.word	0x00000000
        /*64b8*/ 	.short	0x0101
        /*64ba*/ 	.byte	0x3f
	.zero		1


	//   ....[21]....
        /*64bc*/ 	.word	0x00010bb0
        /*64c0*/ 	.word	0x00000000
        /*64c4*/ 	.word	0x00000000
        /*64c8*/ 	.short	0x0101
        /*64ca*/ 	.byte	0x3f
	.zero		1


	//   ....[22]....
        /*64cc*/ 	.word	0x00024640
        /*64d0*/ 	.word	0x00000012
        /*64d4*/ 	.word	0x00000038
        /*64d8*/ 	.short	0x010a
        /*64da*/ 	.byte	0x3f
	.zero		1


	//   ....[23]....
        /*64dc*/ 	.word	0x00024a60
        /*64e0*/ 	.word	0x00000004
        /*64e4*/ 	.word	0x00000088
        /*64e8*/ 	.short	0x0101
        /*64ea*/ 	.byte	0x3f
	.zero		1


	//   ....[24]....
        /*64ec*/ 	.word	0x00025190
        /*64f0*/ 	.word	0x00000005
        /*64f4*/ 	.word	0x00000000
        /*64f8*/ 	.short	0x010a
        /*64fa*/ 	.byte	0x3f
	.zero		1


	//   ....[25]....
        /*64fc*/ 	.word	0x00025220
        /*6500*/ 	.word	0x00000007
        /*6504*/ 	.word	0x00000000
        /*6508*/ 	.short	0x010a
        /*650a*/ 	.byte	0x3f
	.zero		1


	//   ....[26]....
        /*650c*/ 	.word	0x000252b0
        /*6510*/ 	.word	0x00000007
        /*6514*/ 	.word	0x00000000
        /*6518*/ 	.short	0x010a
        /*651a*/ 	.byte	0x3f
	.zero		1


	//   ....[27]....
        /*651c*/ 	.word	0x00025340
        /*6520*/ 	.word	0x00000007
        /*6524*/ 	.word	0x00000000
        /*6528*/ 	.short	0x010a
        /*652a*/ 	.byte	0x3f
	.zero		1


	//   ....[28]....
        /*652c*/ 	.word	0x000253d0
        /*6530*/ 	.word	0x00000007
        /*6534*/ 	.word	0x00000000
        /*6538*/ 	.short	0x010a
        /*653a*/ 	.byte	0x3f
	.zero		1


	//   ....[29]....
        /*653c*/ 	.word	0x00025460
        /*6540*/ 	.word	0x00000007
        /*6544*/ 	.word	0x00000000
        /*6548*/ 	.short	0x010a
        /*654a*/ 	.byte	0x3f
	.zero		1


	//   ....[30]....
        /*654c*/ 	.word	0x000254f0
        /*6550*/ 	.word	0x00000003
        /*6554*/ 	.word	0x00000000
        /*6558*/ 	.short	0x010a
        /*655a*/ 	.byte	0x3f
	.zero		1


	//   ....[31]....
        /*655c*/ 	.word	0x00025560
        /*6560*/ 	.word	0x00000003
        /*6564*/ 	.word	0x00000000
        /*6568*/ 	.short	0x010a
        /*656a*/ 	.byte	0x3f
	.zero		1


	//   ....[32]....
        /*656c*/ 	.word	0x000255d0
        /*6570*/ 	.word	0x00000000
        /*6574*/ 	.word	0x00000000
        /*6578*/ 	.short	0x010a
        /*657a*/ 	.byte	0x3f
	.zero		1


	//   ....[33]....
        /*657c*/ 	.word	0x000256b0
        /*6580*/ 	.word	0x00000012
        /*6584*/ 	.word	0x00000038
        /*6588*/ 	.short	0x010a
        /*658a*/ 	.byte	0x3f
	.zero		1


	//   ....[34]....
        /*658c*/ 	.word	0x00025780
        /*6590*/ 	.word	0x00000005
        /*6594*/ 	.word	0x00000000
        /*6598*/ 	.short	0x010a
        /*659a*/ 	.byte	0x3f
	.zero		1


	//   ....[35]....
        /*659c*/ 	.word	0x000257d0
        /*65a0*/ 	.word	0x00000007
        /*65a4*/ 	.word	0x00000000
        /*65a8*/ 	.short	0x010a
        /*65aa*/ 	.byte	0x3f
	.zero		1


	//   ....[36]....
        /*65ac*/ 	.word	0x00025820
        /*65b0*/ 	.word	0x00000007
        /*65b4*/ 	.word	0x00000000
        /*65b8*/ 	.short	0x010a
        /*65ba*/ 	.byte	0x3f
	.zero		1


	//   ....[37]....
        /*65bc*/ 	.word	0x00025870
        /*65c0*/ 	.word	0x00000007
        /*65c4*/ 	.word	0x00000000
        /*65c8*/ 	.short	0x010a
        /*65ca*/ 	.byte	0x3f
	.zero		1


	//   ....[38]....
        /*65cc*/ 	.word	0x000258c0
        /*65d0*/ 	.word	0x00000007
        /*65d4*/ 	.word	0x00000000
        /*65d8*/ 	.short	0x010a
        /*65da*/ 	.byte	0x3f
	.zero		1


	//   ....[39]....
        /*65dc*/ 	.word	0x00025910
        /*65e0*/ 	.word	0x00000007
        /*65e4*/ 	.word	0x00000000
        /*65e8*/ 	.short	0x010a
        /*65ea*/ 	.byte	0x3f
	.zero		1


	//----- nvinfo : EIATTR_NUM_MBARRIERS
	.align		4
.L_30:
        /*65ec*/ 	.byte	0x03, 0x38
        /*65ee*/ 	.short	0x0010


	//----- nvinfo : EIATTR_EXIT_INSTR_OFFSETS
	.align		4
        /*65f0*/ 	.byte	0x04, 0x1c
        /*65f2*/ 	.short	(.L_32 - .L_31)


	//   ....[0]....
.L_31:
        /*65f4*/ 	.word	0x000009a0


	//   ....[1]....
        /*65f8*/ 	.word	0x00001240


	//   ....[2]....
        /*65fc*/ 	.word	0x00023d40


	//   ....[3]....
        /*6600*/ 	.word	0x000242e0


	//   ....[4]....
        /*6604*/ 	.word	0x00025540


	//----- nvinfo : EIATTR_MAX_THREADS
	.align		4
.L_32:
        /*6608*/ 	.byte	0x04, 0x05
        /*660a*/ 	.short	(.L_34 - .L_33)
.L_33:
        /*660c*/ 	.word	0x00000180
        /*6610*/ 	.word	0x00000001
        /*6614*/ 	.word	0x00000001


	//----- nvinfo : EIATTR_CRS_STACK_SIZE
	.align		4
.L_34:
        /*6618*/ 	.byte	0x04, 0x1e
        /*661a*/ 	.short	(.L_36 - .L_35)
.L_35:
        /*661c*/ 	.word	0x00000000


	//----- nvinfo : EIATTR_CBANK_PARAM_SIZE
	.align		4
.L_36:
        /*6620*/ 	.byte	0x03, 0x19
        /*6622*/ 	.short	0x0470


	//----- nvinfo : EIATTR_PARAM_CBANK
	.align		4
        /*6624*/ 	.byte	0x04, 0x0a
        /*6626*/ 	.short	(.L_38 - .L_37)
	.align		4
.L_37:
        /*6628*/ 	.word	index@(.nv.constant0._ZN7cutlass13device_kernelINS_4gemm6kernel13GemmUniversalIN4cute5tupleIJiiiiEEENS1_10collective13CollectiveMmaINS1_37MainloopSm90TmaGmmaWarpSpecializedFP8ILi7ENS5_IJNS4_1CILi1EEENSA_ILi2EEESB_EEENS1_35KernelTmaWarpSpecializedCooperativeEEENS5_IJNSA_ILi256EEESG_NSA_ILi64EEEEEENS_12float_e5m2_tENS5_IJlSB_lEEESJ_SK_NS4_8TiledMMAINS4_8MMA_AtomIJNS4_4SM904GMMA31MMA_64x256x32_F32E5M2E5M2_SS_TNILNSO_7ScaleInE1ELSQ_1EEEEEENS4_6LayoutINS5_IJSC_SB_SB_EEENS5_IJSB_NSA_ILi0EEESV_EEEEENS5_IJNS4_10UnderscoreESY_SY_EEEEENS4_23SM90_TMA_LOAD_MULTICASTENS4_14ComposedLayoutINS4_7SwizzleILi2ELi4ELi3EEENS4_18smem_ptr_flag_bitsILi8EEENST_INS5_IJNSA_ILi8EEESH_EEENS5_IJSH_SB_EEEEEEEvNS4_8identityENS4_13SM90_TMA_LOADES1B_vS1C_EENS_8epilogue10collective6detail29Sm90TmaWarpSpecializedAdapterINS1G_15DefaultEpilogueISJ_SK_SK_NS1F_6thread17LinearCombinationISJ_Li1EffLNS1K_9ScaleType4KindE0ELNS_15FloatRoundStyleE2ESJ_EENS1_15EpilogueDefaultEEEEEvvEEEEvNT_6ParamsE)
        /*662c*/ 	.short	0x0210
        /*662e*/ 	.short	0x0470


	//----- nvinfo : EIATTR_SW_WAR
	.align		4
.L_38:
        /*6630*/ 	.byte	0x04, 0x36
        /*6632*/ 	.short	(.L_40 - .L_39)
.L_39:
        /*6634*/ 	.word	0x00000008
.L_40:


//--------------------- .nv.callgraph             --------------------------
	.section	.nv.callgraph,"",@"SHT_CUDA_CALLGRAPH"
	.align	4
	.sectionentsize	8
	.align		4
        /*0000*/ 	.word	0x00000000
	.align		4
        /*0004*/ 	.word	0xffffffff
	.align		4
        /*0008*/ 	.word	0x00000000
	.align		4
        /*000c*/ 	.word	0xfffffffe
	.align		4
        /*0010*/ 	.word	0x00000000
	.align		4
        /*0014*/ 	.word	0xfffffffd
	.align		4
        /*0018*/ 	.word	0x00000000
	.align		4
        /*001c*/ 	.word	0xfffffffc


//--------------------- .nv.constant4             --------------------------
	.section	.nv.constant4,"a",@progbits
	.align	8
	.align		8
.nv.constant4:
        /*0000*/ 	.dword	_ZN39_INTERNAL_c190dbdd_4_k_cu_4a2dbdae_42034cuda3std3__45__cpo5beginE
	.align		8
        /*0008*/ 	.dword	_ZN39_INTERNAL_c190dbdd_4_k_cu_4a2dbdae_42034cuda3std3__45__cpo3endE
	.align		8
        /*0010*/ 	.dword	_ZN39_INTERNAL_c190dbdd_4_k_cu_4a2dbdae_42034cuda3std3__45__cpo6cbeginE
	.align		8
        /*0018*/ 	.dword	_ZN39_INTERNAL_c190dbdd_4_k_cu_4a2dbdae_42034cuda3std3__45__cpo4cendE
	.align		8
        /*0020*/ 	.dword	_ZN39_INTERNAL_c190dbdd_4_k_cu_4a2dbdae_42034cuda3std3__441_GLOBAL__N__c190dbdd_4_k_cu_4a2dbdae_42036ignoreE
	.align		8
        /*0028*/ 	.dword	_ZN39_INTERNAL_c190dbdd_4_k_cu_4a2dbdae_42034cuda3std3__419piecewise_constructE
	.align		8
        /*0030*/ 	.dword	_ZN39_INTERNAL_c190dbdd_4_k_cu_4a2dbdae_42034cuda3std3__48in_placeE
	.align		8
        /*0038*/ 	.dword	_ZN39_INTERNAL_c190dbdd_4_k_cu_4a2dbdae_42034cuda3std6ranges3__45__cpo4swapE
	.align		8
        /*0040*/ 	.dword	_ZN39_INTERNAL_c190dbdd_4_k_cu_4a2dbdae_42034cuda3std6ranges3__45__cpo9iter_moveE
	.align		8
        /*0048*/ 	.dword	_ZN39_INTERNAL_c190dbdd_4_k_cu_4a2dbdae_42034cute7productE
	.align		8
        /*0050*/ 	.dword	_ZN39_INTERNAL_c190dbdd_4_k_cu_4a2dbdae_42034cute1_E


//--------------------- .text._ZN7cutlass13device_kernelINS_4gemm6kernel13GemmUniversalIN4cute5tupleIJiiiiEEENS1_10collective13CollectiveMmaINS1_37MainloopSm90TmaGmmaWarpSpecializedFP8ILi7ENS5_IJNS4_1CILi1EEENSA_ILi2EEESB_EEENS1_35KernelTmaWarpSpecializedCooperativeEEENS5_IJNSA_ILi256EEESG_NSA_ILi64EEEEEENS_12float_e5m2_tENS5_IJlSB_lEEESJ_SK_NS4_8TiledMMAINS4_8MMA_AtomIJNS4_4SM904GMMA31MMA_64x256x32_F32E5M2E5M2_SS_TNILNSO_7ScaleInE1ELSQ_1EEEEEENS4_6LayoutINS5_IJSC_SB_SB_EEENS5_IJSB_NSA_ILi0EEESV_EEEEENS5_IJNS4_10UnderscoreESY_SY_EEEEENS4_23SM90_TMA_LOAD_MULTICASTENS4_14ComposedLayoutINS4_7SwizzleILi2ELi4ELi3EEENS4_18smem_ptr_flag_bitsILi8EEENST_INS5_IJNSA_ILi8EEESH_EEENS5_IJSH_SB_EEEEEEEvNS4_8identityENS4_13SM90_TMA_LOADES1B_vS1C_EENS_8epilogue10collective6detail29Sm90TmaWarpSpecializedAdapterINS1G_15DefaultEpilogueISJ_SK_SK_NS1F_6thread17LinearCombinationISJ_Li1EffLNS1K_9ScaleType4KindE0ELNS_15FloatRoundStyleE2ESJ_EENS1_15EpilogueDefaultEEEEEvvEEEEvNT_6ParamsE --------------------------
	.section	.text._ZN7cutlass13device_kernelINS_4gemm6kernel13GemmUniversalIN4cute5tupleIJiiiiEEENS1_10collective13CollectiveMmaINS1_37MainloopSm90TmaGmmaWarpSpecializedFP8ILi7ENS5_IJNS4_1CILi1EEENSA_ILi2EEESB_EEENS1_35KernelTmaWarpSpecializedCooperativeEEENS5_IJNSA_ILi256EEESG_NSA_ILi64EEEEEENS_12float_e5m2_tENS5_IJlSB_lEEESJ_SK_NS4_8TiledMMAINS4_8MMA_AtomIJNS4_4SM904GMMA31MMA_64x256x32_F32E5M2E5M2_SS_TNILNSO_7ScaleInE1ELSQ_1EEEEEENS4_6LayoutINS5_IJSC_SB_SB_EEENS5_IJSB_NSA_ILi0EEESV_EEEEENS5_IJNS4_10UnderscoreESY_SY_EEEEENS4_23SM90_TMA_LOAD_MULTICASTENS4_14ComposedLayoutINS4_7SwizzleILi2ELi4ELi3EEENS4_18smem_ptr_flag_bitsILi8EEENST_INS5_IJNSA_ILi8EEESH_EEENS5_IJSH_SB_EEEEEEEvNS4_8identityENS4_13SM90_TMA_LOADES1B_vS1C_EENS_8epilogue10collective6detail29Sm90TmaWarpSpecializedAdapterINS1G_15DefaultEpilogueISJ_SK_SK_NS1F_6thread17LinearCombinationISJ_Li1EffLNS1K_9ScaleType4KindE0ELNS_15FloatRoundStyleE2ESJ_EENS1_15EpilogueDefaultEEEEEvvEEEEvNT_6ParamsE,"ax",@progbits
	.align	128
.text._ZN7cutlass13device_kernelINS_4gemm6kernel13GemmUniversalIN4cute5tupleIJiiiiEEENS1_10collective13CollectiveMmaINS1_37MainloopSm90TmaGmmaWarpSpecializedFP8ILi7ENS5_IJNS4_1CILi1EEENSA_ILi2EEESB_EEENS1_35KernelTmaWarpSpecializedCooperativeEEENS5_IJNSA_ILi256EEESG_NSA_ILi64EEEEEENS_12float_e5m2_tENS5_IJlSB_lEEESJ_SK_NS4_8TiledMMAINS4_8MMA_AtomIJNS4_4SM904GMMA31MMA_64x256x32_F32E5M2E5M2_SS_TNILNSO_7ScaleInE1ELSQ_1EEEEEENS4_6LayoutINS5_IJSC_SB_SB_EEENS5_IJSB_NSA_ILi0EEESV_EEEEENS5_IJNS4_10UnderscoreESY_SY_EEEEENS4_23SM90_TMA_LOAD_MULTICASTENS4_14ComposedLayoutINS4_7SwizzleILi2ELi4ELi3EEENS4_18smem_ptr_flag_bitsILi8EEENST_INS5_IJNSA_ILi8EEESH_EEENS5_IJSH_SB_EEEEEEEvNS4_8identityENS4_13SM90_TMA_LOADES1B_vS1C_EENS_8epilogue10collective6detail29Sm90TmaWarpSpecializedAdapterINS1G_15DefaultEpilogueISJ_SK_SK_NS1F_6thread17LinearCombinationISJ_Li1EffLNS1K_9ScaleType4KindE0ELNS_15FloatRoundStyleE2ESJ_EENS1_15EpilogueDefaultEEEEEvvEEEEvNT_6ParamsE:
        .type           _ZN7cutlass13device_kernelINS_4gemm6kernel13GemmUniversalIN4cute5tupleIJiiiiEEENS1_10collective13CollectiveMmaINS1_37MainloopSm90TmaGmmaWarpSpecializedFP8ILi7ENS5_IJNS4_1CILi1EEENSA_ILi2EEESB_EEENS1_35KernelTmaWarpSpecializedCooperativeEEENS5_IJNSA_ILi256EEESG_NSA_ILi64EEEEEENS_12float_e5m2_tENS5_IJlSB_lEEESJ_SK_NS4_8TiledMMAINS4_8MMA_AtomIJNS4_4SM904GMMA31MMA_64x256x32_F32E5M2E5M2_SS_TNILNSO_7ScaleInE1ELSQ_1EEEEEENS4_6LayoutINS5_IJSC_SB_SB_EEENS5_IJSB_NSA_ILi0EEESV_EEEEENS5_IJNS4_10UnderscoreESY_SY_EEEEENS4_23SM90_TMA_LOAD_MULTICASTENS4_14ComposedLayoutINS4_7SwizzleILi2ELi4ELi3EEENS4_18smem_ptr_flag_bitsILi8EEENST_INS5_IJNSA_ILi8EEESH_EEENS5_IJSH_SB_EEEEEEEvNS4_8identityENS4_13SM90_TMA_LOADES1B_vS1C_EENS_8epilogue10collective6detail29Sm90TmaWarpSpecializedAdapterINS1G_15DefaultEpilogueISJ_SK_SK_NS1F_6thread17LinearCombinationISJ_Li1EffLNS1K_9ScaleType4KindE0ELNS_15FloatRoundStyleE2ESJ_EENS1_15EpilogueDefaultEEEEEvvEEEEvNT_6ParamsE,@function
        .size           _ZN7cutlass13device_kernelINS_4gemm6kernel13GemmUniversalIN4cute5tupleIJiiiiEEENS1_10collective13CollectiveMmaINS1_37MainloopSm90TmaGmmaWarpSpecializedFP8ILi7ENS5_IJNS4_1CILi1EEENSA_ILi2EEESB_EEENS1_35KernelTmaWarpSpecializedCooperativeEEENS5_IJNSA_ILi256EEESG_NSA_ILi64EEEEEENS_12float_e5m2_tENS5_IJlSB_lEEESJ_SK_NS4_8TiledMMAINS4_8MMA_AtomIJNS4_4SM904GMMA31MMA_64x256x32_F32E5M2E5M2_SS_TNILNSO_7ScaleInE1ELSQ_1EEEEEENS4_6LayoutINS5_IJSC_SB_SB_EEENS5_IJSB_NSA_ILi0EEESV_EEEEENS5_IJNS4_10UnderscoreESY_SY_EEEEENS4_23SM90_TMA_LOAD_MULTICASTENS4_14ComposedLayoutINS4_7SwizzleILi2ELi4ELi3EEENS4_18smem_ptr_flag_bitsILi8EEENST_INS5_IJNSA_ILi8EEESH_EEENS5_IJSH_SB_EEEEEEEvNS4_8identityENS4_13SM90_TMA_LOADES1B_vS1C_EENS_8epilogue10collective6detail29Sm90TmaWarpSpecializedAdapterINS1G_15DefaultEpilogueISJ_SK_SK_NS1F_6thread17LinearCombinationISJ_Li1EffLNS1K_9ScaleType4KindE0ELNS_15FloatRoundStyleE2ESJ_EENS1_15EpilogueDefaultEEEEEvvEEEEvNT_6ParamsE,(.L_x_596 - _ZN7cutlass13device_kernelINS_4gemm6kernel13GemmUniversalIN4cute5tupleIJiiiiEEENS1_10collective13CollectiveMmaINS1_37MainloopSm90TmaGmmaWarpSpecializedFP8ILi7ENS5_IJNS4_1CILi1EEENSA_ILi2EEESB_EEENS1_35KernelTmaWarpSpecializedCooperativeEEENS5_IJNSA_ILi256EEESG_NSA_ILi64EEEEEENS_12float_e5m2_tENS5_IJlSB_lEEESJ_SK_NS4_8TiledMMAINS4_8MMA_AtomIJNS4_4SM904GMMA31MMA_64x256x32_F32E5M2E5M2_SS_TNILNSO_7ScaleInE1ELSQ_1EEEEEENS4_6LayoutINS5_IJSC_SB_SB_EEENS5_IJSB_NSA_ILi0EEESV_EEEEENS5_IJNS4_10UnderscoreESY_SY_EEEEENS4_23SM90_TMA_LOAD_MULTICASTENS4_14ComposedLayoutINS4_7SwizzleILi2ELi4ELi3EEENS4_18smem_ptr_flag_bitsILi8EEENST_INS5_IJNSA_ILi8EEESH_EEENS5_IJSH_SB_EEEEEEEvNS4_8identityENS4_13SM90_TMA_LOADES1B_vS1C_EENS_8epilogue10collective6detail29Sm90TmaWarpSpecializedAdapterINS1G_15DefaultEpilogueISJ_SK_SK_NS1F_6thread17LinearCombinationISJ_Li1EffLNS1K_9ScaleType4KindE0ELNS_15FloatRoundStyleE2ESJ_EENS1_15EpilogueDefaultEEEEEvvEEEEvNT_6ParamsE)
        .other          _ZN7cutlass13device_kernelINS_4gemm6kernel13GemmUniversalIN4cute5tupleIJiiiiEEENS1_10collective13CollectiveMmaINS1_37MainloopSm90TmaGmmaWarpSpecializedFP8ILi7ENS5_IJNS4_1CILi1EEENSA_ILi2EEESB_EEENS1_35KernelTmaWarpSpecializedCooperativeEEENS5_IJNSA_ILi256EEESG_NSA_ILi64EEEEEENS_12float_e5m2_tENS5_IJlSB_lEEESJ_SK_NS4_8TiledMMAINS4_8MMA_AtomIJNS4_4SM904GMMA31MMA_64x256x32_F32E5M2E5M2_SS_TNILNSO_7ScaleInE1ELSQ_1EEEEEENS4_6LayoutINS5_IJSC_SB_SB_EEENS5_IJSB_NSA_ILi0EEESV_EEEEENS5_IJNS4_10UnderscoreESY_SY_EEEEENS4_23SM90_TMA_LOAD_MULTICASTENS4_14ComposedLayoutINS4_7SwizzleILi2ELi4ELi3EEENS4_18smem_ptr_flag_bitsILi8EEENST_INS5_IJNSA_ILi8EEESH_EEENS5_IJSH_SB_EEEEEEEvNS4_8identityENS4_13SM90_TMA_LOADES1B_vS1C_EENS_8epilogue10collective6detail29Sm90TmaWarpSpecializedAdapterINS1G_15DefaultEpilogueISJ_SK_SK_NS1F_6thread17LinearCombinationISJ_Li1EffLNS1K_9ScaleType4KindE0ELNS_15FloatRoundStyleE2ESJ_EENS1_15EpilogueDefaultEEEEEvvEEEEvNT_6ParamsE,@"STO_CUDA_ENTRY STV_DEFAULT"
_ZN7cutlass13device_kernelINS_4gemm6kernel13GemmUniversalIN4cute5tupleIJiiiiEEENS1_10collective13CollectiveMmaINS1_37MainloopSm90TmaGmmaWarpSpecializedFP8ILi7ENS5_IJNS4_1CILi1EEENSA_ILi2EEESB_EEENS1_35KernelTmaWarpSpecializedCooperativeEEENS5_IJNSA_ILi256EEESG_NSA_ILi64EEEEEENS_12float_e5m2_tENS5_IJlSB_lEEESJ_SK_NS4_8TiledMMAINS4_8MMA_AtomIJNS4_4SM904GMMA31MMA_64x256x32_F32E5M2E5M2_SS_TNILNSO_7ScaleInE1ELSQ_1EEEEEENS4_6LayoutINS5_IJSC_SB_SB_EEENS5_IJSB_NSA_ILi0EEESV_EEEEENS5_IJNS4_10UnderscoreESY_SY_EEEEENS4_23SM90_TMA_LOAD_MULTICASTENS4_14ComposedLayoutINS4_7SwizzleILi2ELi4ELi3EEENS4_18smem_ptr_flag_bitsILi8EEENST_INS5_IJNSA_ILi8EEESH_EEENS5_IJSH_SB_EEEEEEEvNS4_8identityENS4_13SM90_TMA_LOADES1B_vS1C_EENS_8epilogue10collective6detail29Sm90TmaWarpSpecializedAdapterINS1G_15DefaultEpilogueISJ_SK_SK_NS1F_6thread17LinearCombinationISJ_Li1EffLNS1K_9ScaleType4KindE0ELNS_15FloatRoundStyleE2ESJ_EENS1_15EpilogueDefaultEEEEEvvEEEEvNT_6ParamsE:
[----:B------:R-:W0:Y:S02]  /*0000*/  LDC R1, c[0x0][0x28] ;  /* 0x00000a00ff017b82 */ /* 0x000e240000000800 */
[----:B0-----:R-:W-:Y:S01]  /*0010*/  VIADD R1, R1, 0xfffff790 ;  /* 0xfffff79001017836 */ /* 0x001fe20000000000 */
[----:B------:R-:W0:Y:S01]  /*0020*/  S2R R5, SR_TID.X ;  /* 0x0000000000057919 */ /* 0x000e220000002100 */
[----:B------:R-:W-:Y:S01]  /*0030*/  ELECT P0, URZ, PT ;  /* 0x00000000003f782f */ /* 0x000fe20003800000 */
[----:B------:R-:W-:Y:S01]  /*0040*/  BSSY B0, `(.L_x_0) ;  /* 0x0000015000007945 */ /* 0x000fe20003800000 */
[--C-:B0-----:R-:W-:Y:S02]  /*0050*/  SHF.R.U32.HI R0, RZ, 0x5, R5.reuse ;  /* 0x00000005ff007819 */ /* 0x101fe40000011605 */
[----:B------:R-:W-:-:S03]  /*0060*/  SHF.R.U32.HI R2, RZ, 0x7, R5 ;  /* 0x00000007ff027819 */ /* 0x000fc60000011605 */
[----:B------:R-:W0:Y:S04]  /*0070*/  SHFL.IDX PT, R3, R0, RZ, 0x1f ;  /* 0x00001fff00037589 */ /* 0x000e2800000e0000 */
[----:B------:R-:W1:Y:S01]  /*0080*/  SHFL.IDX PT, R2, R2, RZ, 0x1f ;  /* 0x00001fff02027589 */ /* 0x000e6200000e0000 */
[----:B0-----:R-:W-:Y:S02]  /*0090*/  R2UR UR4, R3 ;  /* 0x00000000030472ca */ /* 0x001fe400000e0000 */
[----:B-1----:R-:W-:-:S11]  /*00a0*/  R2UR UR6, R2 ;  /* 0x00000000020672ca */ /* 0x002fd600000e0000 */
[----:B------:R-:W-:Y:S02]  /*00b0*/  USHF.R.S32.HI UR5, URZ, 0x1f, UR4 ;  /* 0x0000001f3f057899 */ /* 0x000fe40008011404 */
[----:B------:R-:W-:Y:S02]  /*00c0*/  ISETP.NE.OR P0, PT, RZ, UR4, !P0 ;  /* 0x00000004ff007c0c */ /* 0x000fe4000c705670 */
[----:B------:R-:W-:-:S04]  /*00d0*/  ULEA.HI UR5, UR5, UR4, URZ, 0x2 ;  /* 0x0000000405057291 */ /* 0x000fc8000f8f103f */
[----:B------:R-:W-:-:S04]  /*00e0*/  ULOP3.LUT UR5, UR5, 0xfffffffc, URZ, 0xc0, !UPT ;  /* 0xfffffffc05057892 */ /* 0x000fc8000f8ec03f */
[----:B------:R-:W-:-:S03]  /*00f0*/  UIADD3 UR8, UR4, -UR5, URZ ;  /* 0x8000000504087290 */ /* 0x000fc6000fffe03f */
[----:B------:R-:W-:Y:S09]  /*0100*/  @P0 BRA `(.L_x_1) ;  /* 0x0000000000200947 */ /* 0x000ff20003800000 */
[----:B------:R-:W-:Y:S02]  /*0110*/  ULDC.64 UR4, c[0x0][0x198] ;  /* 0x0000660000047ab9 */ /* 0x000fe40000000a00 */
[----:B------:R-:W-:Y:S02]  /*0120*/  UIADD3 UR10, UP0, UR4, 0xf0, URZ ;  /* 0x000000f0040a7890 */ /* 0x000fe4000ff1e03f */
[----:B------:R-:W-:Y:S02]  /*0130*/  UIADD3 UR4, UP1, UR4, 0x1f0, URZ ;  /* 0x000001f004047890 */ /* 0x000fe4000ff3e03f */
[----:B------:R-:W-:Y:S02]  /*0140*/  UIADD3.X UR11, URZ, UR5, URZ, UP0, !UPT ;  /* 0x000000053f0b7290 */ /* 0x000fe400087fe43f */
[----:B------:R-:W-:-:S07]  /*0150*/  UIADD3.X UR5, URZ, UR5, URZ, UP1, !UPT ;  /* 0x000000053f057290 */ /* 0x000fce0008ffe43f */
[----:B------:R0:W-:Y:S02]  /*0160*/  UTMACCTL.PF [UR10] ;  /* 0x000000000a0079b9 */ /* 0x0001e40008040000 */
[----:B------:R0:W-:Y:S02]  /*0170*/  UTMACCTL.PF [UR4] ;  /* 0x00000000040079b9 */ /* 0x0001e40008040000 */
[----:B0-----:R-:W-:Y:S01]  /*0180*/  NOP ;  /* 0x0000000000007918 */ /* 0x001fe20000000000 */
.L_x_1:
[----:B------:R-:W-:Y:S05]  /*0190*/  BSYNC B0 ;  /* 0x0000000000007941 */ /* 0x000fea0003800000 */
.L_x_0:
[----:B------:R-:W0:Y:S01]  /*01a0*/  SHFL.IDX PT, R3, R0, RZ, 0x1f ;  /* 0x00001fff00037589 */ /* 0x000e2200000e0000 */
[----:B------:R-:W-:Y:S01]  /*01b0*/  UISETP.NE.AND UP0, UPT, UR8, 0x3, UPT ;  /* 0x000000030800788c */ /* 0x000fe2000bf05270 */
[----:B------:R-:W-:Y:S01]  /*01c0*/  ISETP.NE.AND P2, PT, RZ, UR6, PT ;  /* 0x00000006ff007c0c */ /* 0x000fe2000bf45270 */
[----:B------:R-:W-:Y:S02]  /*01d0*/  UIADD3 UR10, UR6, -0x1, URZ ;  /* 0xffffffff060a7890 */ /* 0x000fe4000fffe03f */
[----:B------:R-:W-:Y:S02]  /*01e0*/  UISETP.EQ.OR UP0, UPT, UR8, URZ, !UP0 ;  /* 0x0000003f0800728c */ /* 0x000fe4000c702670 */
[----:B------:R-:W-:Y:S02]  /*01f0*/  UISETP.GE.U32.AND UP1, UPT, UR10, 0x2, UPT ;  /* 0x000000020a00788c */ /* 0x000fe4000bf26070 */
[----:B------:R-:W-:-:S04]  /*0200*/  UISETP.EQ.AND UP0, UPT, UR6, URZ, UP0 ;  /* 0x0000003f0600728c */ /* 0x000fc80008702270 */
[----:B------:R-:W-:-:S04]  /*0210*/  USEL UR13, URZ, 0x1, !UP0 ;  /* 0x000000013f0d7887 */ /* 0x000fc8000c000000 */
[----:B------:R-:W-:Y:S01]  /*0220*/  USEL UR13, UR13, 0x2, UP1 ;  /* 0x000000020d0d7887 */ /* 0x000fe20008800000 */
[----:B0-----:R-:W-:-:S13]  /*0230*/  ISETP.NE.AND P0, PT, R3, RZ, PT ;  /* 0x000000ff0300720c */ /* 0x001fda0003f05270 */
[----:B------:R-:W-:Y:S05]  /*0240*/  @P0 BRA `(.L_x_2) ;  /* 0x0000000000700947 */ /* 0x000fea0003800000 */
[----:B------:R-:W0:Y:S01]  /*0250*/  S2UR UR9, SR_CgaCtaId ;  /* 0x00000000000979c3 */ /* 0x000e220000008800 */
[----:B------:R-:W-:Y:S01]  /*0260*/  UMOV UR4, 0x400 ;  /* 0x0000040000047882 */ /* 0x000fe20000000000 */
[----:B------:R-:W-:Y:S01]  /*0270*/  UMOV UR5, 0x1 ;  /* 0x0000000100057882 */ /* 0x000fe20000000000 */
[----:B------:R-:W-:Y:S01]  /*0280*/  UMOV UR6, 0x4 ;  /* 0x0000000400067882 */ /* 0x000fe20000000000 */
[----:B------:R-:W-:Y:S01]  /*0290*/  ELECT P0, URZ, PT ;  /* 0x00000000003f782f */ /* 0x000fe20003800000 */
[----:B------:R-:W-:-:S04]  /*02a0*/  UIADD3 UR6, -UR6, 0x100000, URZ ;  /* 0x0010000006067890 */ /* 0x000fc8000fffe13f */
[----:B------:R-:W-:Y:S02]  /*02b0*/  USHF.L.U32 UR7, UR6, 0xb, URZ ;  /* 0x0000000b06077899 */ /* 0x000fe4000800063f */
[----:B------:R-:W-:Y:S02]  /*02c0*/  USHF.L.U32 UR6, UR6, 0x1, URZ ;  /* 0x0000000106067899 */ /* 0x000fe4000800063f */
[----:B0-----:R-:W-:Y:S02]  /*02d0*/  ULEA UR9, UR9, UR4, 0x18 ;  /* 0x0000000409097291 */ /* 0x001fe4000f8ec03f */
[----:B------:R-:W-:-:S04]  /*02e0*/  UIADD3 UR4, -UR5, 0x100000, URZ ;  /* 0x0010000005047890 */ /* 0x000fc8000fffe13f */
[----:B------:R-:W-:Y:S02]  /*02f0*/  USHF.L.U32 UR5, UR4, 0xb, URZ ;  /* 0x0000000b04057899 */ /* 0x000fe4000800063f */
[----:B------:R-:W-:Y:S01]  /*0300*/  USHF.L.U32 UR4, UR4, 0x1, URZ ;  /* 0x0000000104047899 */ /* 0x000fe2000800063f */
[----:B------:R-:W0:Y:S11]  /*0310*/  FENCE.VIEW.ASYNC.S ;  /* 0x00000000000073c6 */ /* 0x000e360000000000 */
[----:B0-----:R0:W1:Y:S01]  /*0320*/  SYNCS.EXCH.64 URZ, [UR9], UR4 ;  /* 0x00000004093f75b2 */ /* 0x0010620008000100 */
[----:B------:R0:W2:Y:S01]  /*0330*/  SYNCS.EXCH.64 URZ, [UR9+0x38], UR6 ;  /* 0x00003806093f75b2 */ /* 0x0000a20008000100 */
[----:B------:R0:W3:Y:S01]  /*0340*/  SYNCS.EXCH.64 URZ, [UR9+0x8], UR4 ;  /* 0x00000804093f75b2 */ /* 0x0000e20008000100 */
[----:B------:R0:W4:Y:S01]  /*0350*/  SYNCS.EXCH.64 URZ, [UR9+0x40], UR6 ;  /* 0x00004006093f75b2 */ /* 0x0001220008000100 */
[----:B------:R0:W0:Y:S01]  /*0360*/  SYNCS.EXCH.64 URZ, [UR9+0x10], UR4 ;  /* 0x00001004093f75b2 */ /* 0x0000220008000100 */
        /* <DEDUP_REMOVED lines=9> */
[----:B------:R-:W-:Y:S01]  /*0400*/  NOP ;  /* 0x0000000000007918 */ /* 0x000fe20000000000 */
.L_x_2:
[----:B------:R-:W-:Y:S01]  /*0410*/  SHF.R.S32.HI R4, RZ, 0x1f, R5 ;  /* 0x0000001fff047819 */ /* 0x000fe20000011405 */
[----:B------:R-:W5:Y:S01]  /*0420*/  SHFL.IDX PT, R0, R0, RZ, 0x1f ;  /* 0x00001fff00007589 */ /* 0x000f6200000e0000 */
[----:B------:R-:W-:Y:S01]  /*0430*/  ELECT P0, URZ, PT ;  /* 0x00000000003f782f */ /* 0x000fe20003800000 */
[----:B0-----:R-:W0:Y:S01]  /*0440*/  S2UR UR9, SR_CTAID.X ;  /* 0x00000000000979c3 */ /* 0x001e220000002500 */
[----:B------:R-:W-:Y:S01]  /*0450*/  LEA.HI R4, R4, R5, RZ, 0x7 ;  /* 0x0000000504047211 */ /* 0x000fe200078f38ff */
[----:B------:R-:W1:Y:S01]  /*0460*/  S2R R2, SR_CTAID.Y ;  /* 0x0000000000027919 */ /* 0x000e620000002600 */
[----:B------:R-:W-:Y:S01]  /*0470*/  SHF.R.S32.HI R6, RZ, 0x1f, R3 ;  /* 0x0000001fff067819 */ /* 0x000fe20000011403 */
[----:B------:R-:W-:Y:S01]  /*0480*/  ULDC UR4, c[0x0][0x154] ;  /* 0x0000550000047ab9 */ /* 0x000fe20000000800 */
[----:B------:R-:W-:Y:S01]  /*0490*/  LOP3.LUT R4, R4, 0xffffff80, RZ, 0xc0, !PT ;  /* 0xffffff8004047812 */ /* 0x000fe200078ec0ff */
[----:B------:R-:W-:Y:S01]  /*04a0*/  NOP ;  /* 0x0000000000007918 */ /* 0x000fe20000000000 */
[----:B------:R-:W-:Y:S01]  /*04b0*/  LEA.HI R6, R6, R3, RZ, 0x2 ;  /* 0x0000000306067211 */ /* 0x000fe200078f10ff */
[----:B------:R-:W2:Y:S01]  /*04c0*/  LDC R13, c[0x0][0x148] ;  /* 0x00005200ff0d7b82 */ /* 0x000ea20000000800 */
[----:B------:R-:W-:Y:S01]  /*04d0*/  NOP ;  /* 0x0000000000007918 */ /* 0x000fe20000000000 */
[----:B------:R-:W-:Y:S01]  /*04e0*/  IMAD.IADD R4, R5, 0x1, -R4 ;  /* 0x0000000105047824 */ /* 0x000fe200078e0a04 */
[----:B------:R-:W-:-:S04]  /*04f0*/  LOP3.LUT R6, R6, 0x3ffffffc, RZ, 0xc0, !PT ;  /* 0x3ffffffc06067812 */ /* 0x000fc800078ec0ff */
[----:B------:R-:W-:Y:S01]  /*0500*/  SHF.R.S32.HI R5, RZ, 0x1f, R4 ;  /* 0x0000001fff057819 */ /* 0x000fe20000011404 */
[----:B------:R-:W-:Y:S01]  /*0510*/  IMAD.IADD R6, R3, 0x1, -R6 ;  /* 0x0000000103067824 */ /* 0x000fe200078e0a06 */
[----:B------:R-:W3:Y:S02]  /*0520*/  LDC R8, c[0x0][0x144] ;  /* 0x00005100ff087b82 */ /* 0x000ee40000000800 */
[----:B------:R-:W-:Y:S02]  /*0530*/  LEA.HI R5, R5, R4, RZ, 0x3 ;  /* 0x0000000405057211 */ /* 0x000fe400078f18ff */
[----:B-----5:R-:W-:Y:S02]  /*0540*/  ISETP.NE.OR P0, PT, R0, RZ, !P0 ;  /* 0x000000ff0000720c */ /* 0x020fe40004705670 */
[--C-:B------:R-:W-:Y:S02]  /*0550*/  SHF.R.S32.HI R0, RZ, 0x3, R5.reuse ;  /* 0x00000003ff007819 */ /* 0x100fe40000011405 */
[----:B------:R-:W-:-:S04]  /*0560*/  SHF.R.S32.HI R5, RZ, 0x1f, R5 ;  /* 0x0000001fff057819 */ /* 0x000fc80000011405 */
[----:B------:R-:W-:-:S04]  /*0570*/  LEA.HI R5, R5, R0, RZ, 0x2 ;  /* 0x0000000005057211 */ /* 0x000fc800078f10ff */
[----:B------:R-:W-:Y:S01]  /*0580*/  LOP3.LUT R5, R5, 0xfffffffc, RZ, 0xc0, !PT ;  /* 0xfffffffc05057812 */ /* 0x000fe200078ec0ff */
[----:B------:R-:W-:Y:S01]  /*0590*/  VOTEU.ALL UP0, P0 ;  /* 0x00000000003f7886 */ /* 0x000fe20000000000 */
[----:B-1----:R-:W-:Y:S01]  /*05a0*/  I2FP.F32.U32 R7, R2 ;  /* 0x0000000200077245 */ /* 0x002fe20000201000 */
[----:B------:R-:W-:Y:S02]  /*05b0*/  VOTEU.ALL UP1, P0 ;  /* 0x00000000003f7886 */ /* 0x000fe40000020000 */
[----:B------:R-:W-:Y:S01]  /*05c0*/  IMAD.IADD R5, R0, 0x1, -R5 ;  /* 0x0000000100057824 */ /* 0x000fe200078e0a05 */
[----:B------:R-:W1:Y:S01]  /*05d0*/  @!UP0 S2UR UR7, SR_CgaCtaId ;  /* 0x00000000000789c3 */ /* 0x000e620000008800 */
[----:B0-----:R-:W-:Y:S01]  /*05e0*/  I2FP.F32.U32 R0, UR9 ;  /* 0x0000000900007c45 */ /* 0x001fe20008201000 */
[----:B------:R-:W-:Y:S01]  /*05f0*/  FMUL R9, R7, UR4 ;  /* 0x0000000407097c20 */ /* 0x000fe20008400000 */
[----:B------:R-:W-:Y:S01]  /*0600*/  IMAD R5, R6, 0x4, R5 ;  /* 0x0000000406057824 */ /* 0x000fe200078e0205 */
[----:B------:R-:W-:Y:S01]  /*0610*/  ULDC UR4, c[0x0][0x150] ;  /* 0x0000540000047ab9 */ /* 0x000fe20000000800 */
[----:B------:R-:W-:Y:S01]  /*0620*/  @!UP0 UMOV UR6, 0x400 ;  /* 0x0000040000068882 */ /* 0x000fe20000000000 */
[----:B------:R-:W-:Y:S01]  /*0630*/  FMUL R7, R0, UR4 ;  /* 0x0000000400077c20 */ /* 0x000fe20008400000 */
[----:B------:R-:W-:Y:S01]  /*0640*/  IMAD.SHL.U32 R0, R5, 0x4, RZ ;  /* 0x0000000405007824 */ /* 0x000fe200078e00ff */
[----:B------:R-:W0:Y:S01]  /*0650*/  LDC R6, c[0x0][0x140] ;  /* 0x00005000ff067b82 */ /* 0x000e220000000800 */
[----:B------:R-:W5:Y:S01]  /*0660*/  F2I.U32.TRUNC.NTZ R9, R9 ;  /* 0x0000000900097305 */ /* 0x000f62000020f000 */
[----:B------:R-:W-:-:S02]  /*0670*/  UMOV UR4, 0x20 ;  /* 0x0000002000047882 */ /* 0x000fc40000000000 */
[----:B------:R-:W-:Y:S01]  /*0680*/  LOP3.LUT R11, R5, 0xc, R0, 0x78, !PT ;  /* 0x0000000c050b7812 */ /* 0x000fe200078e7800 */
[----:B------:R-:W-:-:S04]  /*0690*/  @!UP0 UIADD3 UR4, -UR4, 0x100000, URZ ;  /* 0x0010000004048890 */ /* 0x000fc8000fffe13f */
[----:B------:R-:W-:Y:S02]  /*06a0*/  @!UP0 USHF.L.U32 UR5, UR4, 0xb, URZ ;  /* 0x0000000b04058899 */ /* 0x000fe4000800063f */
[----:B------:R-:W-:Y:S01]  /*06b0*/  @!UP0 USHF.L.U32 UR4, UR4, 0x1, URZ ;  /* 0x0000000104048899 */ /* 0x000fe2000800063f */
[----:B------:R-:W4:Y:S01]  /*06c0*/  F2I.U32.TRUNC.NTZ R7, R7 ;  /* 0x0000000700077305 */ /* 0x000f22000020f000 */
[----:B------:R0:W-:Y:S01]  /*06d0*/  STL [R1+0x454], R11 ;  /* 0x0004540b01007387 */ /* 0x0001e20000100800 */
[----:B-----5:R-:W-:Y:S01]  /*06e0*/  IMAD.MOV R14, RZ, RZ, -R9 ;  /* 0x000000ffff0e7224 */ /* 0x020fe200078e0a09 */
[----:B-1----:R-:W-:Y:S01]  /*06f0*/  @!UP0 ULEA UR6, UR7, UR6, 0x18 ;  /* 0x0000000607068291 */ /* 0x002fe2000f8ec03f */
[----:B------:R-:W-:Y:S02]  /*0700*/  VOTEU.ALL UP0, P0 ;  /* 0x00000000003f7886 */ /* 0x000fe40000000000 */
[----:B--2---:R-:W-:Y:S01]  /*0710*/  IMAD R0, R13, R14, R2 ;  /* 0x0000000e0d007224 */ /* 0x004fe200078e0202 */
[----:B------:R-:W-:-:S02]  /*0720*/  LOP3.LUT P0, RZ, R4, 0x7, RZ, 0xc0, !PT ;  /* 0x0000000704ff7812 */ /* 0x000fc4000780c0ff */
[----:B0-----:R-:W-:Y:S01]  /*0730*/  ISETP.EQ.U32.AND P3, PT, R6, 0x1, PT ;  /* 0x000000010600780c */ /* 0x001fe20003f62070 */
[----:B----4-:R-:W-:Y:S01]  /*0740*/  IMAD.MOV R7, RZ, RZ, -R7 ;  /* 0x000000ffff077224 */ /* 0x010fe200078e0a07 */
[----:B------:R-:W-:Y:S02]  /*0750*/  ISETP.NE.AND P1, PT, R0, R11, PT ;  /* 0x0000000b0000720c */ /* 0x000fe40003f25270 */
[----:B------:R-:W-:Y:S01]  /*0760*/  ISETP.LT.U32.AND P0, PT, R11, 0x2, !P0 ;  /* 0x000000020b00780c */ /* 0x000fe20004701070 */
[----:B---3--:R-:W-:Y:S01]  /*0770*/  IMAD R10, R8, R7, UR9 ;  /* 0x00000009080a7e24 */ /* 0x008fe2000f8e0207 */
[----:B------:R-:W0:Y:S02]  /*0780*/  FENCE.VIEW.ASYNC.S ;  /* 0x00000000000073c6 */ /* 0x000e240000000000 */
[----:B0-----:R0:W1:Y:S02]  /*0790*/  @!UP0 SYNCS.EXCH.64 URZ, [UR6+0x80], UR4 ;  /* 0x00008004063f85b2 */ /* 0x0010640008000100 */
[----:B------:R-:W-:-:S04]  /*07a0*/  ISETP.EQ.OR P1, PT, R10, RZ, !P1 ;  /* 0x000000ff0a00720c */ /* 0x000fc80004f22670 */
[----:B------:R-:W-:Y:S01]  /*07b0*/  PLOP3.LUT P0, PT, P0, P1, PT, 0x80, 0x0 ;  /* 0x000000000000781c */ /* 0x000fe20000703070 */
[----:B------:R0:W2:Y:S01]  /*07c0*/  @!UP1 SYNCS.EXCH.64 URZ, [UR6+0x88], UR4 ;  /* 0x00008804063f95b2 */ /* 0x0000a20008000100 */
[----:B------:R-:W-:Y:S01]  /*07d0*/  NOP ;  /* 0x0000000000007918 */ /* 0x000fe20000000000 */
[----:B------:R-:W-:Y:S10]  /*07e0*/  @!P3 BRA `(.L_x_3) ;  /* 0x000000000008b947 */ /* 0x000ff40003800000 */
[----:B-12---:R-:W-:Y:S01]  /*07f0*/  UCGABAR_ARV ;  /* 0x00000000000079c7 */ /* 0x006fe20008000000 */
[----:B------:R-:W-:Y:S05]  /*0800*/  BRA `(.L_x_4) ;  /* 0x0000000000047947 */ /* 0x000fea0003800000 */
.L_x_3:
[----:B-12---:R-:W-:Y:S01]  /*0810*/  NOP ;  /* 0x0000000000007918 */ /* 0x006fe20000000000 */
.L_x_4:
[----:B------:R-:W1:Y:S01]  /*0820*/  LDC R0, c[0x0][0x65c] ;  /* 0x00019700ff007b82 */ /* 0x000e620000000800 */
[----:B------:R-:W-:Y:S02]  /*0830*/  IMAD.U32 R4, RZ, RZ, UR9 ;  /* 0x00000009ff047e24 */ /* 0x000fe4000f8e00ff */
[----:B------:R-:W-:Y:S01]  /*0840*/  IMAD.MOV.U32 R5, RZ, RZ, RZ ;  /* 0x000000ffff057224 */ /* 0x000fe200078e00ff */
[----:B-1----:R-:W-:-:S13]  /*0850*/  ISETP.NE.AND P4, PT, R0, 0x1, PT ;  /* 0x000000010000780c */ /* 0x002fda0003f85270 */
[----:B------:R-:W1:Y:S01]  /*0860*/  @P4 LDC R7, c[0x0][0x10] ;  /* 0x00000400ff074b82 */ /* 0x000e620000000800 */
[----:B------:R-:W-:Y:S02]  /*0870*/  @P4 IMAD.MOV.U32 R3, RZ, RZ, RZ ;  /* 0x000000ffff034224 */ /* 0x000fe400078e00ff */
[----:B------:R-:W-:-:S05]  /*0880*/  @P4 IMAD.MOV.U32 R11, RZ, RZ, RZ ;  /* 0x000000ffff0b4224 */ /* 0x000fca00078e00ff */
[----:B------:R-:W2:Y:S01]  /*0890*/  @!P4 LDC R9, c[0x0][0xc] ;  /* 0x00000300ff09cb82 */ /* 0x000ea20000000800 */
[----:B-1----:R-:W-:-:S04]  /*08a0*/  @P4 IMAD.WIDE.U32 R6, R7, UR9, R2 ;  /* 0x0000000907064c25 */ /* 0x002fc8000f8e0002 */
[----:B------:R-:W-:Y:S02]  /*08b0*/  @P4 IMAD.MOV.U32 R8, RZ, RZ, R6 ;  /* 0x000000ffff084224 */ /* 0x000fe400078e0006 */
[----:B------:R-:W-:Y:S02]  /*08c0*/  @P4 IMAD.IADD R15, R7, 0x1, R11 ;  /* 0x00000001070f4824 */ /* 0x000fe400078e020b */
[----:B--2---:R-:W-:-:S04]  /*08d0*/  @!P4 IMAD.WIDE.U32 R4, R2, R9, R4 ;  /* 0x000000090204c225 */ /* 0x004fc800078e0004 */
[----:B------:R-:W-:Y:S02]  /*08e0*/  @!P4 IMAD.MOV.U32 R8, RZ, RZ, R4 ;  /* 0x000000ffff08c224 */ /* 0x000fe400078e0004 */
[----:B------:R-:W-:-:S03]  /*08f0*/  @!P4 IMAD.MOV.U32 R15, RZ, RZ, R5 ;  /* 0x000000ffff0fc224 */ /* 0x000fc600078e0005 */
[----:B------:R1:W-:Y:S04]  /*0900*/  STL [R1+0x45c], R8 ;  /* 0x00045c0801007387 */ /* 0x0003e80000100800 */
[----:B------:R1:W-:Y:S01]  /*0910*/  STL [R1+0x458], R15 ;  /* 0x0004580f01007387 */ /* 0x0003e20000100800 */
[----:B------:R-:W-:Y:S05]  /*0920*/  @!P3 BRA `(.L_x_5) ;  /* 0x00000000000cb947 */ /* 0x000fea0003800000 */
[----:B------:R-:W-:Y:S01]  /*0930*/  UCGABAR_WAIT ;  /* 0x0000000000007dc7 */ /* 0x000fe20008000000 */
[----:B------:R-:W-:Y:S01]  /*0940*/  CCTL.IVALL ;  /* 0x00000000ff00798f */ /* 0x000fe20002000000 */
[----:B------:R-:W-:Y:S05]  /*0950*/  BRA `(.L_x_6) ;  /* 0x0000000000047947 */ /* 0x000fea0003800000 */
.L_x_5:
[----:B------:R-:W-:Y:S06]  /*0960*/  BAR.SYNC.DEFER_BLOCKING 0x0 ;  /* 0x0000000000007b1d */ /* 0x000fec0000010000 */
.L_x_6:
[----:B------:R-:W-:Y:S05]  /*0970*/  @!P2 BRA `(.L_x_7) ;  /* 0x0000023000f4a947 */ /* 0x000fea0003800000 */
[----:B------:R-:W-:-:S06]  /*0980*/  UISETP.GT.U32.AND UP0, UPT, UR10, 0x1, UPT ;  /* 0x000000010a00788c */ /* 0x000fcc000bf04070 */
[----:B------:R-:W-:-:S13]  /*0990*/  PLOP3.LUT P1, PT, PT, PT, UP0, 0x80, 0x0 ;  /* 0x000000000000781c */ /* 0x000fda0003f2f008 */
[----:B0-----:R-:W-:Y:S05]  /*09a0*/  @P1 EXIT ;  /* 0x000000000000194d */ /* 0x001fea0003800000 */
[----:B------:R-:W-:Y:S01]  /*09b0*/  IMAD.MOV.U32 R5, RZ, RZ, -0x1 ;  /* 0xffffffffff057424 */ /* 0x000fe200078e00ff */
[----:B------:R-:W-:Y:S01]  /*09c0*/  ULDC.64 UR4, c[0x0][0x650] ;  /* 0x0001940000047ab9 */ /* 0x000fe20000000a00 */
[----:B------:R-:W-:Y:S01]  /*09d0*/  IMAD.MOV.U32 R4, RZ, RZ, -0x1 ;  /* 0xffffffffff047424 */ /* 0x000fe200078e00ff */
[----:B------:R-:W-:Y:S01]  /*09e0*/  ISETP.GE.U32.AND P1, PT, R8, UR4, PT ;  /* 0x0000000408007c0c */ /* 0x000fe2000bf26070 */
[----:B------:R-:W-:Y:S01]  /*09f0*/  UMOV UR10, 0xffffffff ;  /* 0xffffffff000a7882 */ /* 0x000fe20000000000 */
[----:B------:R0:W-:Y:S01]  /*0a00*/  STL [R1+0x464], R5 ;  /* 0x0004640501007387 */ /* 0x0001e20000100800 */
[----:B------:R-:W-:Y:S02]  /*0a10*/  PRMT R0, RZ, 0x7610, R0 ;  /* 0x00007610ff007816 */ /* 0x000fe40000000000 */
[----:B------:R-:W-:Y:S01]  /*0a20*/  ISETP.GE.U32.AND.EX P1, PT, R15, UR5, PT, P1 ;  /* 0x000000050f007c0c */ /* 0x000fe2000bf26110 */
[----:B------:R0:W-:-:S12]  /*0a30*/  STL [R1+0x460], R4 ;  /* 0x0004600401007387 */ /* 0x0001d80000100800 */
[----:B0-----:R-:W-:Y:S05]  /*0a40*/  @P1 BRA `(.L_x_8) ;  /* 0x00000004003c1947 */ /* 0x001fea0003800000 */
[----:B------:R-:W-:Y:S01]  /*0a50*/  ULDC.64 UR14, c[0x0][0x628] ;  /* 0x00018a00000e7ab9 */ /* 0x000fe20000000a00 */
[----:B------:R-:W0:Y:S01]  /*0a60*/  LDC.64 R6, c[0x0][0x620] ;  /* 0x00018800ff067b82 */ /* 0x000e220000000a00 */
[----:B------:R-:W-:Y:S01]  /*0a70*/  ISETP.NE.U32.AND P1, PT, RZ, UR14, PT ;  /* 0x0000000eff007c0c */ /* 0x000fe2000bf25070 */
[----:B------:R-:W-:Y:S01]  /*0a80*/  ULDC UR11, c[0x0][0x630] ;  /* 0x00018c00000b7ab9 */ /* 0x000fe20000000800 */
[----:B------:R-:W-:Y:S02]  /*0a90*/  R2UR UR4, R8 ;  /* 0x00000000080472ca */ /* 0x000fe400000e0000 */
[----:B------:R-:W-:Y:S02]  /*0aa0*/  ISETP.NE.AND.EX P1, PT, RZ, UR15, PT, P1 ;  /* 0x0000000fff007c0c */ /* 0x000fe4000bf25310 */
[----:B------:R-:W-:-:S11]  /*0ab0*/  R2UR UR5, R15 ;  /* 0x000000000f0572ca */ /* 0x000fd600000e0000 */
[----:B------:R-:W-:Y:S05]  /*0ac0*/  @!P1 BRA `(.L_x_9) ;  /* 0x0000000000309947 */ /* 0x000fea0003800000 */
[----:B------:R-:W-:Y:S01]  /*0ad0*/  R2UR UR4, R8 ;  /* 0x00000000080472ca */ /* 0x000fe200000e0000 */
[----:B------:R-:W-:Y:S01]  /*0ae0*/  ULDC UR8, c[0x0][0x634] ;  /* 0x00018d0000087ab9 */ /* 0x000fe20000000800 */
[----:B------:R-:W-:-:S11]  /*0af0*/  R2UR UR10, R15 ;  /* 0x000000000f0a72ca */ /* 0x000fd600000e0000 */
[----:B------:R-:W-:-:S04]  /*0b00*/  UIADD3 UR8, UP0, UR4, UR8, URZ ;  /* 0x0000000804087290 */ /* 0x000fc8000ff1e03f */
[----:B------:R-:W-:-:S04]  /*0b10*/  UIADD3.X UR10, URZ, UR10, URZ, UP0, !UPT ;  /* 0x0000000a3f0a7290 */ /* 0x000fc800087fe43f */
[----:B------:R-:W-:-:S04]  /*0b20*/  UIMAD.WIDE.U32 UR4, UR10, UR14, URZ ;  /* 0x0000000e0a0472a5 */ /* 0x000fc8000f8e003f */
[----:B------:R-:W-:Y:S02]  /*0b30*/  UIMAD.WIDE.U32 UR6, UP0, UR8, UR15, UR4 ;  /* 0x0000000f080672a5 */ /* 0x000fe4000f800004 */
[----:B------:R-:W-:Y:S02]  /*0b40*/  UIMAD.WIDE.U32 UR4, UR8, UR14, URZ ;  /* 0x0000000e080472a5 */ /* 0x000fe4000f8e003f */
[----:B------:R-:W-:Y:S02]  /*0b50*/  UIADD3.X UR9, URZ, URZ, URZ, UP0, !UPT ;  /* 0x0000003f3f097290 */ /* 0x000fe400087fe43f */
[----:B------:R-:W-:Y:S01]  /*0b60*/  UIADD3 URZ, UP0, UR5, UR6, URZ ;  /* 0x00000006053f7290 */ /* 0x000fe2000ff1e03f */
[----:B------:R-:W-:-:S03]  /*0b70*/  UMOV UR8, UR7 ;  /* 0x0000000700087c82 */ /* 0x000fc60008000000 */
[----:B------:R-:W-:-:S12]  /*0b80*/  UIMAD.WIDE.U32.X UR4, UR10, UR15, UR8, UP0 ;  /* 0x0000000f0a0472a5 */ /* 0x000fd800080e0408 */
.L_x_9:
[----:B------:R-:W-:Y:S01]  /*0b90*/  USHF.R.U64 UR10, UR4, UR11, UR5 ;  /* 0x0000000b040a7299 */ /* 0x000fe20008001205 */
[----:B------:R-:W2:Y:S01]  /*0ba0*/  LDC.64 R22, c[0x0][0x640] ;  /* 0x00019000ff167b82 */ /* 0x000ea20000000a00 */
[----:B------:R-:W-:Y:S01]  /*0bb0*/  USHF.R.U32.HI UR4, URZ, UR11, UR5 ;  /* 0x0000000b3f047299 */ /* 0x000fe20008011605 */
[----:B------:R-:W-:Y:S02]  /*0bc0*/  IMAD.MOV.U32 R4, RZ, RZ, R8 ;  /* 0x000000ffff047224 */ /* 0x000fe400078e0008 */
[----:B------:R-:W-:Y:S01]  /*0bd0*/  IMAD R21, R13, R14, R2 ;  /* 0x0000000e0d157224 */ /* 0x000fe200078e0202 */
[----:B------:R-:W-:Y:S01]  /*0be0*/  IADD3 R3, P1, RZ, -UR10, RZ ;  /* 0x8000000aff037c10 */ /* 0x000fe2000ff3e0ff */
[----:B------:R-:W-:Y:S02]  /*0bf0*/  IMAD.MOV.U32 R13, RZ, RZ, 0x1 ;  /* 0x00000001ff0d7424 */ /* 0x000fe400078e00ff */
[----:B------:R-:W1:Y:S02]  /*0c00*/  LDC R12, c[0x0][0x618] ;  /* 0x00018600ff0c7b82 */ /* 0x000e640000000800 */
[----:B------:R-:W-:-:S04]  /*0c10*/  IMAD.X R5, RZ, RZ, ~UR4, P1 ;  /* 0x80000004ff057e24 */ /* 0x000fc800088e06ff */
[-C--:B0-----:R-:W-:Y:S02]  /*0c20*/  IMAD R0, R5, R6.reuse, RZ ;  /* 0x0000000605007224 */ /* 0x081fe400078e02ff */
[----:B------:R-:W0:Y:S01]  /*0c30*/  LDC R16, c[0x0][0x608] ;  /* 0x00018200ff107b82 */ /* 0x000e220000000800 */
[----:B------:R-:W-:Y:S02]  /*0c40*/  IMAD.MOV.U32 R5, RZ, RZ, R15 ;  /* 0x000000ffff057224 */ /* 0x000fe400078e000f */
[----:B------:R-:W-:-:S05]  /*0c50*/  IMAD.WIDE.U32 R4, R3, R6, R4 ;  /* 0x0000000603047225 */ /* 0x000fca00078e0004 */
[----:B------:R-:W3:Y:S01]  /*0c60*/  LDC R20, c[0x0][0x658] ;  /* 0x00019600ff147b82 */ /* 0x000ee20000000800 */
[----:B------:R-:W-:Y:S01]  /*0c70*/  IMAD R3, R3, R7, R0 ;  /* 0x0000000703037224 */ /* 0x000fe200078e0200 */
[----:B--2---:R-:W-:-:S03]  /*0c80*/  ISETP.NE.U32.AND P1, PT, R22, RZ, PT ;  /* 0x000000ff1600720c */ /* 0x004fc60003f25070 */
[----:B------:R-:W-:Y:S01]  /*0c90*/  IMAD.IADD R3, R5, 0x1, R3 ;  /* 0x0000000105037824 */ /* 0x000fe200078e0203 */
[----:B------:R-:W-:Y:S01]  /*0ca0*/  ISETP.NE.AND.EX P1, PT, R23, RZ, PT, P1 ;  /* 0x000000ff1700720c */ /* 0x000fe20003f25310 */
[----:B------:R-:W-:Y:S01]  /*0cb0*/  IMAD.MOV.U32 R5, RZ, RZ, -0x1 ;  /* 0xffffffffff057424 */ /* 0x000fe200078e00ff */
[----:B------:R-:W2:Y:S02]  /*0cc0*/  LDC R18, c[0x0][0x600] ;  /* 0x00018000ff127b82 */ /* 0x000ea40000000800 */
[-CC-:B-1----:R-:W-:Y:S02]  /*0cd0*/  SHF.R.U64 R8, R4, R12.reuse, R3.reuse ;  /* 0x0000000c04087219 */ /* 0x182fe40000001203 */
[----:B------:R-:W-:-:S04]  /*0ce0*/  SHF.R.U32.HI R3, RZ, R12, R3 ;  /* 0x0000000cff037219 */ /* 0x000fc80000011603 */
[----:B------:R-:W1:Y:S01]  /*0cf0*/  LDC R11, c[0x0][0x648] ;  /* 0x00019200ff0b7b82 */ /* 0x000e620000000800 */
[-CC-:B0-----:R-:W-:Y:S02]  /*0d00*/  SHF.R.U64 R19, R8, R16.reuse, R3.reuse ;  /* 0x0000001008137219 */ /* 0x181fe40000001203 */
[----:B------:R-:W-:-:S05]  /*0d10*/  SHF.R.U32.HI R3, RZ, R16, R3 ;  /* 0x00000010ff037219 */ /* 0x000fca0000011603 */
[----:B------:R-:W0:Y:S01]  /*0d20*/  LDC R15, c[0x0][0x638] ;  /* 0x00018e00ff0f7b82 */ /* 0x000e220000000800 */
[-CC-:B---3--:R-:W-:Y:S02]  /*0d30*/  SHF.R.U64 R12, R19, R20.reuse, R3.reuse ;  /* 0x00000014130c7219 */ /* 0x188fe40000001203 */
[-C--:B------:R-:W-:Y:S02]  /*0d40*/  SHF.L.U32 R0, R5, R20.reuse, RZ ;  /* 0x0000001405007219 */ /* 0x080fe400000006ff */
[----:B------:R-:W-:Y:S01]  /*0d50*/  SHF.R.U32.HI R3, RZ, R20, R3 ;  /* 0x00000014ff037219 */ /* 0x000fe20000011603 */
[----:B------:R-:W-:Y:S01]  /*0d60*/  IMAD.MOV.U32 R2, RZ, RZ, R12 ;  /* 0x000000ffff027224 */ /* 0x000fe200078e000c */
[----:B------:R-:W-:Y:S01]  /*0d70*/  LOP3.LUT R0, RZ, R0, RZ, 0x33, !PT ;  /* 0x00000000ff007212 */ /* 0x000fe200078e33ff */
[----:B------:R-:W3:Y:S01]  /*0d80*/  LDC R17, c[0x0][0x610] ;  /* 0x00018400ff117b82 */ /* 0x000ee20000000800 */
[----:B------:R-:W-:Y:S05]  /*0d90*/  @!P1 BRA `(.L_x_10) ;  /* 0x0000000000289947 */ /* 0x000fea0003800000 */
[----:B------:R-:W4:Y:S02]  /*0da0*/  LDC R7, c[0x0][0x64c] ;  /* 0x00019300ff077b82 */ /* 0x000f240000000800 */
[----:B----4-:R-:W-:-:S05]  /*0db0*/  IADD3 R7, P1, R12, R7, RZ ;  /* 0x000000070c077210 */ /* 0x010fca0007f3e0ff */
[----:B------:R-:W-:-:S04]  /*0dc0*/  IMAD.X R9, RZ, RZ, R3, P1 ;  /* 0x000000ffff097224 */ /* 0x000fc800008e0603 */
[----:B------:R-:W-:-:S04]  /*0dd0*/  IMAD.WIDE.U32 R2, R9, R22, RZ ;  /* 0x0000001609027225 */ /* 0x000fc800078e00ff */
[----:B------:R-:W-:-:S04]  /*0de0*/  IMAD.WIDE.U32 R4, P1, R7, R23, R2 ;  /* 0x0000001707047225 */ /* 0x000fc80007820002 */
[----:B------:R-:W-:-:S04]  /*0df0*/  IMAD.WIDE.U32 R2, R7, R22, RZ ;  /* 0x0000001607027225 */ /* 0x000fc800078e00ff */
[----:B------:R-:W-:Y:S01]  /*0e00*/  IMAD.X R7, RZ, RZ, RZ, P1 ;  /* 0x000000ffff077224 */ /* 0x000fe200008e06ff */
[----:B------:R-:W-:Y:S01]  /*0e10*/  IADD3 RZ, P1, R3, R4, RZ ;  /* 0x0000000403ff7210 */ /* 0x000fe20007f3e0ff */
[----:B------:R-:W-:-:S04]  /*0e20*/  IMAD.MOV.U32 R6, RZ, RZ, R5 ;  /* 0x000000ffff067224 */ /* 0x000fc800078e0005 */
[----:B------:R-:W-:-:S08]  /*0e30*/  IMAD.WIDE.U32.X R2, R9, R23, R6, P1 ;  /* 0x0000001709027225 */ /* 0x000fd000008e0406 */
.L_x_10:
[----:B-1----:R-:W-:Y:S01]  /*0e40*/  SHF.R.U64 R4, R2, R11, R3 ;  /* 0x0000000b02047219 */ /* 0x002fe20000001203 */
[----:B--2---:R-:W-:Y:S01]  /*0e50*/  VIADD R5, R18, 0xffffffff ;  /* 0xffffffff12057836 */ /* 0x004fe20000000000 */
[----:B------:R-:W-:Y:S02]  /*0e60*/  SHF.L.U32 R2, R13, R20, RZ ;  /* 0x000000140d027219 */ /* 0x000fe400000006ff */
[----:B------:R-:W-:Y:S01]  /*0e70*/  LOP3.LUT R3, R19, R0, RZ, 0xc0, !PT ;  /* 0x0000000013037212 */ /* 0x000fe200078ec0ff */
[----:B------:R-:W-:Y:S01]  /*0e80*/  IMAD.MOV R6, RZ, RZ, -R4 ;  /* 0x000000ffff067224 */ /* 0x000fe200078e0a04 */
[----:B------:R-:W-:Y:S02]  /*0e90*/  SEL R0, R10, R21, !P4 ;  /* 0x000000150a007207 */ /* 0x000fe40006000000 */
[----:B------:R-:W-:Y:S01]  /*0ea0*/  LOP3.LUT R5, R8, R5, RZ, 0xc0, !PT ;  /* 0x0000000508057212 */ /* 0x000fe200078ec0ff */
[----:B------:R-:W-:Y:S02]  /*0eb0*/  IMAD R7, R2, R4, R3 ;  /* 0x0000000402077224 */ /* 0x000fe400078e0203 */
[----:B0-----:R-:W-:-:S02]  /*0ec0*/  IMAD R3, R6, R15, R12 ;  /* 0x0000000f06037224 */ /* 0x001fc400078e020c */
[----:B---3--:R-:W-:Y:S02]  /*0ed0*/  IMAD R2, R7, R17, R0 ;  /* 0x0000001107027224 */ /* 0x008fe400078e0200 */
[----:B------:R-:W-:Y:S02]  /*0ee0*/  IMAD R3, R3, R18, R5 ;  /* 0x0000001203037224 */ /* 0x000fe400078e0205 */
[----:B------:R-:W-:-:S03]  /*0ef0*/  IMAD.MOV.U32 R0, RZ, RZ, 0x1 ;  /* 0x00000001ff007424 */ /* 0x000fc600078e00ff */
[----:B------:R-:W-:Y:S02]  /*0f00*/  SEL R4, R3, R2, !P4 ;  /* 0x0000000203047207 */ /* 0x000fe40006000000 */
[----:B------:R-:W-:-:S03]  /*0f10*/  SEL R2, R2, R3, !P4 ;  /* 0x0000000302027207 */ /* 0x000fc60006000000 */
[----:B------:R0:W-:Y:S04]  /*0f20*/  STL [R1+0x460], R4 ;  /* 0x0004600401007387 */ /* 0x0001e80000100800 */
[----:B------:R0:W-:Y:S02]  /*0f30*/  STL [R1+0x464], R2 ;  /* 0x0004640201007387 */ /* 0x0001e40000100800 */
.L_x_8:
[----:B------:R-:W-:-:S08]  /*0f40*/  NOP ;  /* 0x0000000000007918 */ /* 0x000fd00000000000 */
[----:B------:R-:W2:Y:S02]  /*0f50*/  USETMAXREG.TRY_ALLOC.CTAPOOL UP0, 0xf0 ;  /* 0x000000f0000079c8 */ /* 0x000ea40008000600 */
[----:B--2---:R-:W-:-:S13]  /*0f60*/  PLOP3.LUT P1, PT, PT, PT, UP0, 0x80, 0x0 ;  /* 0x000000000000781c */ /* 0x004fda0003f2f008 */
[----:B------:R-:W-:Y:S05]  /*0f70*/  @!P1 BRA `(.L_x_8) ;  /* 0xfffffffc00f09947 */ /* 0x000fea000383ffff */
[----:B------:R-:W-:Y:S01]  /*0f80*/  ULDC.64 UR4, c[0x0][0x598] ;  /* 0x0001660000047ab9 */ /* 0x000fe20000000a00 */
[----:B------:R-:W-:Y:S01]  /*0f90*/  ULDC.64 UR14, c[0x0][0x208] ;  /* 0x00008200000e7ab9 */ /* 0x000fe20000000a00 */
[----:B------:R-:W-:-:S04]  /*0fa0*/  ISETP.NE.U32.AND P1, PT, RZ, UR4, PT ;  /* 0x00000004ff007c0c */ /* 0x000fc8000bf25070 */
[----:B------:R-:W-:-:S13]  /*0fb0*/  ISETP.NE.AND.EX P1, PT, RZ, UR5, PT, P1 ;  /* 0x00000005ff007c0c */ /* 0x000fda000bf25310 */
[----:B------:R-:W-:Y:S05]  /*0fc0*/  @!P1 BRA `(.L_x_11) ;  /* 0x0000000000209947 */ /* 0x000fea0003800000 */
[----:B0-----:R-:W0:Y:S02]  /*0fd0*/  LDC.64 R2, c[0x0][0x598] ;  /* 0x00016600ff027b82 */ /* 0x001e240000000a00 */
[----:B0-----:R-:W2:Y:S02]  /*0fe0*/  LDG.E.64 R2, desc[UR14][R2.64] ;  /* 0x0000000e02027981 */ /* 0x001ea4000c1e1b00 */
[----:B--2---:R-:W-:-:S04]  /*0ff0*/  ISETP.NE.U32.AND P1, PT, R2, RZ, PT ;  /* 0x000000ff0200720c */ /* 0x004fc80003f25070 */
[----:B------:R-:W-:-:S13]  /*1000*/  ISETP.NE.AND.EX P1, PT, R3, RZ, PT, P1 ;  /* 0x000000ff0300720c */ /* 0x000fda0003f25310 */
[----:B------:R-:W-:Y:S05]  /*1010*/  @!P1 BRA `(.L_x_11) ;  /* 0x00000000000c9947 */ /* 0x000fea0003800000 */
[----:B------:R-:W2:Y:S02]  /*1020*/  LD.E R2, desc[UR14][R2.64] ;  /* 0x0000000e02027980 */ /* 0x000ea4000c101900 */
[----:B--2---:R-:W-:Y:S01]  /*1030*/  R2UR UR20, R2 ;  /* 0x00000000021472ca */ /* 0x004fe200000e0000 */
[----:B------:R-:W-:-:S14]  /*1040*/  BRA `(.L_x_12) ;  /* 0x0000000000247947 */ /* 0x000fdc0003800000 */
.L_x_11:
[----:B------:R-:W-:Y:S02]  /*1050*/  ULDC.64 UR4, c[0x0][0x588] ;  /* 0x0001620000047ab9 */ /* 0x000fe40000000a00 */
[----:B------:R-:W-:-:S04]  /*1060*/  ISETP.NE.U32.AND P1, PT, RZ, UR4, PT ;  /* 0x00000004ff007c0c */ /* 0x000fc8000bf25070 */
[----:B------:R-:W-:-:S13]  /*1070*/  ISETP.NE.AND.EX P1, PT, RZ, UR5, PT, P1 ;  /* 0x00000005ff007c0c */ /* 0x000fda000bf25310 */
[----:B------:R-:W-:Y:S05]  /*1080*/  @!P1 BRA `(.L_x_13) ;  /* 0x0000000000109947 */ /* 0x000fea0003800000 */
[----:B0-----:R-:W0:Y:S02]  /*1090*/  LDC.64 R2, c[0x0][0x588] ;  /* 0x00016200ff027b82 */ /* 0x001e240000000a00 */
[----:B0-----:R-:W2:Y:S02]  /*10a0*/  LDG.E R2, desc[UR14][R2.64] ;  /* 0x0000000e02027981 */ /* 0x001ea4000c1e1900 */
[----:B--2---:R-:W-:Y:S01]  /*10b0*/  R2UR UR20, R2 ;  /* 0x00000000021472ca */ /* 0x004fe200000e0000 */
[----:B------:R-:W-:-:S14]  /*10c0*/  BRA `(.L_x_12) ;  /* 0x0000000000047947 */ /* 0x000fdc0003800000 */
.L_x_13:
[----:B------:R-:W-:-:S05]  /*10d0*/  ULDC UR20, c[0x0][0x580] ;  /* 0x0001600000147ab9 */ /* 0x000fca0000000800 */
.L_x_12:
[----:B------:R-:W-:Y:S02]  /*10e0*/  ULDC.64 UR4, c[0x0][0x5a0] ;  /* 0x0001680000047ab9 */ /* 0x000fe40000000a00 */
        /* <DEDUP_REMOVED lines=11> */
.L_x_14:
        /* <DEDUP_REMOVED lines=8> */
.L_x_16:
[----:B------:R-:W-:-:S05]  /*1220*/  ULDC UR21, c[0x0][0x584] ;  /* 0x0001610000157ab9 */ /* 0x000fca0000000800 */
.L_x_15:
[----:B------:R-:W-:-:S13]  /*1230*/  LOP3.LUT P1, RZ, R0, 0xff, RZ, 0xc0, !PT ;  /* 0x000000ff00ff7812 */ /* 0x000fda000782c0ff */
[----:B------:R-:W-:Y:S05]  /*1240*/  @!P1 EXIT ;  /* 0x000000000000994d */ /* 0x000fea0003800000 */
[----:B------:R-:W-:Y:S01]  /*1250*/  ULDC UR4, c[0x0][0x28c] ;  /* 0x0000a30000047ab9 */ /* 0x000fe20000000800 */
[----:B------:R-:W-:Y:S02]  /*1260*/  ULOP3.LUT UR22, UR13, 0x1, URZ, 0xfc, !UPT ;  /* 0x000000010d167892 */ /* 0x000fe4000f8efc3f */
[----:B------:R-:W-:-:S04]  /*1270*/  UIADD3 UR4, UR4, 0x3f, URZ ;  /* 0x0000003f04047890 */ /* 0x000fc8000fffe03f */
[----:B------:R-:W-:-:S04]  /*1280*/  USHF.R.S32.HI UR5, URZ, 0x1f, UR4 ;  /* 0x0000001f3f057899 */ /* 0x000fc80008011404 */
[----:B------:R-:W-:-:S03]  /*1290*/  ULEA.HI UR5, UR5, UR4, URZ, 0x6 ;  /* 0x0000000405057291 */ /* 0x000fc6000f8f303f */
[----:B------:R-:W-:Y:S01]  /*12a0*/  UMOV UR4, URZ ;  /* 0x0000003f00047c82 */ /* 0x000fe20008000000 */
[----:B------:R-:W-:-:S03]  /*12b0*/  USHF.R.S32.HI UR9, URZ, 0x6, UR5 ;  /* 0x000000063f097899 */ /* 0x000fc60008011405 */
[----:B------:R-:W-:-:S09]  /*12c0*/  UMOV UR5, URZ ;  /* 0x0000003f00057c82 */ /* 0x000fd20008000000 */
.L_x_555:
[----:B------:R-:W-:Y:S01]  /*12d0*/  STL [R1+0x450], RZ ;  /* 0x000450ff01007387 */ /* 0x000fe20000100800 */
[----:B--2---:R-:W2:Y:S01]  /*12e0*/  S2UR UR18, SR_CgaCtaId ;  /* 0x00000000001279c3 */ /* 0x004ea20000008800 */
[----:B------:R-:W-:Y:S01]  /*12f0*/  UMOV UR17, 0x400 ;  /* 0x0000040000117882 */ /* 0x000fe20000000000 */
[----:B------:R-:W-:Y:S01]  /*1300*/  UMOV UR6, URZ ;  /* 0x0000003f00067c82 */ /* 0x000fe20008000000 */
[----:B------:R-:W-:Y:S01]  /*1310*/  STL [R1+0x44c], RZ ;  /* 0x00044cff01007387 */ /* 0x000fe20000100800 */
[----:B------:R-:W-:Y:S01]  /*1320*/  UMOV UR7, URZ ;  /* 0x0000003f00077c82 */ /* 0x000fe20008000000 */
[----:B------:R-:W-:Y:S01]  /*1330*/  UMOV UR8, URZ ;  /* 0x0000003f00087c82 */ /* 0x000fe20008000000 */
[----:B------:R-:W-:Y:S01]  /*1340*/  UMOV UR23, UR5 ;  /* 0x0000000500177c82 */ /* 0x000fe20008000000 */
[----:B------:R-:W-:Y:S01]  /*1350*/  STL [R1+0x448], RZ ;  /* 0x000448ff01007387 */ /* 0x000fe20000100800 */
[----:B0-----:R-:W0:Y:S01]  /*1360*/  LDC R2, c[0x0][0x28c] ;  /* 0x0000a300ff027b82 */ /* 0x001e220000000800 */
[----:B------:R-:W-:-:S02]  /*1370*/  CS2R R236, SRZ ;  /* 0x0000000000ec7805 */ /* 0x000fc4000001ff00 */
[----:B------:R-:W-:Y:S01]  /*1380*/  CS2R R234, SRZ ;  /* 0x0000000000ea7805 */ /* 0x000fe2000001ff00 */
[----:B------:R-:W-:Y:S01]  /*1390*/  STL [R1+0x444], RZ ;  /* 0x000444ff01007387 */ /* 0x000fe20000100800 */
[----:B------:R-:W-:Y:S02]  /*13a0*/  CS2R R232, SRZ ;  /* 0x0000000000e87805 */ /* 0x000fe4000001ff00 */
[----:B------:R-:W-:Y:S02]  /*13b0*/  CS2R R230, SRZ ;  /* 0x0000000000e67805 */ /* 0x000fe4000001ff00 */
[----:B------:R-:W-:Y:S01]  /*13c0*/  CS2R R228, SRZ ;  /* 0x0000000000e47805 */ /* 0x000fe2000001ff00 */
[----:B------:R-:W-:Y:S01]  /*13d0*/  STL [R1+0x440], RZ ;  /* 0x000440ff01007387 */ /* 0x000fe20000100800 */
[----:B------:R-:W-:Y:S02]  /*13e0*/  CS2R R226, SRZ ;  /* 0x0000000000e27805 */ /* 0x000fe4000001ff00 */
        /* <DEDUP_REMOVED lines=15> */
[----:B0-----:R-:W-:Y:S02]  /*14e0*/  ISETP.GE.AND P1, PT, R2, 0x1, PT ;  /* 0x000000010200780c */ /* 0x001fe40003f26270 */
        /* <DEDUP_REMOVED lines=40> */
[----:B-1----:R-:W-:-:S02]  /*1770*/  CS2R R14, SRZ ;  /* 0x00000000000e7805 */ /* 0x002fc4000001ff00 */
[----:B------:R-:W-:Y:S01]  /*1780*/  CS2R R12, SRZ ;  /* 0x00000000000c7805 */ /* 0x000fe2000001ff00 */
[----:B------:R-:W-:Y:S01]  /*1790*/  STL [R1+0x404], RZ ;  /* 0x000404ff01007387 */ /* 0x000fe20000100800 */
[----:B------:R-:W-:Y:S02]  /*17a0*/  CS2R R10, SRZ ;  /* 0x00000000000a7805 */ /* 0x000fe4000001ff00 */
[----:B------:R-:W-:Y:S02]  /*17b0*/  CS2R R8, SRZ ;  /* 0x0000000000087805 */ /* 0x000fe4000001ff00 */
[----:B------:R-:W-:Y:S01]  /*17c0*/  CS2R R6, SRZ ;  /* 0x0000000000067805 */ /* 0x000fe2000001ff00 */
[----:B------:R-:W-:Y:S01]  /*17d0*/  STL [R1+0x400], RZ ;  /* 0x000400ff01007387 */ /* 0x000fe20000100800 */
[----:B------:R-:W-:Y:S01]  /*17e0*/  CS2R R4, SRZ ;  /* 0x0000000000047805 */ /* 0x000fe2000001ff00 */
[----:B------:R-:W-:Y:S01]  /*17f0*/  IMAD.MOV.U32 R3, RZ, RZ, RZ ;  /* 0x000000ffff037224 */ /* 0x000fe200078e00ff */
[----:B------:R-:W-:Y:S01]  /*1800*/  CS2R R24, SRZ ;  /* 0x0000000000187805 */ /* 0x000fe2000001ff00 */
[----:B------:R-:W-:Y:S01]  /*1810*/  STL [R1+0x3fc], RZ ;  /* 0x0003fcff01007387 */ /* 0x000fe20000100800 */
[----:B------:R-:W-:-:S02]  /*1820*/  CS2R R26, SRZ ;  /* 0x00000000001a7805 */ /* 0x000fc4000001ff00 */
[----:B------:R-:W-:Y:S02]  /*1830*/  CS2R R28, SRZ ;  /* 0x00000000001c7805 */ /* 0x000fe4000001ff00 */
[----:B------:R-:W-:Y:S01]  /*1840*/  CS2R R30, SRZ ;  /* 0x00000000001e7805 */ /* 0x000fe2000001ff00 */
[----:B------:R-:W-:Y:S01]  /*1850*/  STL [R1+0x3f8], RZ ;  /* 0x0003f8ff01007387 */ /* 0x000fe20000100800 */
[----:B------:R-:W-:Y:S02]  /*1860*/  CS2R R32, SRZ ;  /* 0x0000000000207805 */ /* 0x000fe4000001ff00 */
[----:B------:R-:W-:Y:S02]  /*1870*/  CS2R R34, SRZ ;  /* 0x0000000000227805 */ /* 0x000fe4000001ff00 */
        /* <DEDUP_REMOVED lines=77> */
[----:B------:R-:W-:Y:S04]  /*1d50*/  STL [R1+0x3a8], RZ ;  /* 0x0003a8ff01007387 */ /* 0x000fe80000100800 */
        /* <DEDUP_REMOVED lines=106> */
[----:B------:R-:W-:Y:S04]  /*2400*/  STL [R1], RZ ;  /* 0x000000ff01007387 */ /* 0x000fe80000100800 */
        /* <DEDUP_REMOVED lines=39> */
[----:B------:R-:W-:Y:S01]  /*2680*/  STL [R1+0xa0], RZ ;  /* 0x0000a0ff01007387 */ /* 0x000fe20000100800 */
[----:B------:R-:W0:Y:S03]  /*2690*/  S2R R0, SR_TID.X ;  /* 0x0000000000007919 */ /* 0x000e260000002100 */
        /* <DEDUP_REMOVED lines=8> */
[----:B0-----:R-:W-:-:S03]  /*2720*/  LOP3.LUT R0, R0, 0x80, RZ, 0xc0, !PT ;  /* 0x0000008000007812 */ /* 0x001fc600078ec0ff */
[----:B------:R-:W-:Y:S01]  /*2730*/  STL [R1+0xc4], RZ ;  /* 0x0000c4ff01007387 */ /* 0x000fe20000100800 */
[----:B------:R-:W-:-:S03]  /*2740*/  SHF.R.U32.HI R0, RZ, 0x7, R0 ;  /* 0x00000007ff007819 */ /* 0x000fc60000011600 */
        /* <DEDUP_REMOVED lines=33> */
[----:B------:R-:W0:Y:S04]  /*2960*/  SHFL.IDX PT, R0, R0, RZ, 0x1f ;  /* 0x00001fff00007589 */ /* 0x000e2800000e0000 */
[----:B------:R1:W-:Y:S04]  /*2970*/  STL [R1+0x14c], RZ ;  /* 0x00014cff01007387 */ /* 0x0003e80000100800 */
[----:B------:R1:W-:Y:S04]  /*2980*/  STL [R1+0x150], RZ ;  /* 0x000150ff01007387 */ /* 0x0003e80000100800 */
[----:B------:R1:W-:Y:S04]  /*2990*/  STL [R1+0x154], RZ ;  /* 0x000154ff01007387 */ /* 0x0003e80000100800 */
[----:B------:R1:W-:Y:S04]  /*29a0*/  STL [R1+0x158], RZ ;  /* 0x000158ff01007387 */ /* 0x0003e80000100800 */
[----:B------:R1:W-:Y:S04]  /*29b0*/  STL [R1+0x15c], RZ ;  /* 0x00015cff01007387 */ /* 0x0003e80000100800 */
[----:B------:R1:W-:Y:S01]  /*29c0*/  STL [R1+0x160], RZ ;  /* 0x000160ff01007387 */ /* 0x0003e20000100800 */
[----:B0-----:R-:W-:Y:S01]  /*29d0*/  R2UR UR12, R0 ;  /* 0x00000000000c72ca */ /* 0x001fe200000e0000 */
[----:B------:R-:W-:-:S02]  /*29e0*/  IMAD.U32 R0, RZ, RZ, UR4 ;  /* 0x00000004ff007e24 */ /* 0x000fc4000f8e00ff */
[----:B------:R1:W-:Y:S04]  /*29f0*/  STL [R1+0x164], RZ ;  /* 0x000164ff01007387 */ /* 0x0003e80000100800 */
[----:B------:R1:W-:Y:S04]  /*2a00*/  STL [R1+0x168], RZ ;  /* 0x000168ff01007387 */ /* 0x0003e80000100800 */
[----:B------:R1:W-:Y:S02]  /*2a10*/  STL [R1+0x16c], RZ ;  /* 0x00016cff01007387 */ /* 0x0003e40000100800 */
[----:B------:R-:W-:-:S02]  /*2a20*/  ULEA.HI UR11, UR12, UR12, URZ, 0x1 ;  /* 0x0000000c0c0b7291 */ /* 0x000fc4000f8f083f */
[----:B------:R1:W-:Y:S02]  /*2a30*/  STL [R1+0x170], RZ ;  /* 0x000170ff01007387 */ /* 0x0003e40000100800 */
[----:B------:R-:W-:Y:S02]  /*2a40*/  ULOP3.LUT UR16, UR11, 0xffffe, URZ, 0xc0, !UPT ;  /* 0x000ffffe0b107892 */ /* 0x000fe4000f8ec03f */
[----:B------:R1:W-:Y:S01]  /*2a50*/  STL [R1+0x174], RZ ;  /* 0x000174ff01007387 */ /* 0x0003e20000100800 */
[----:B--2---:R-:W-:Y:S02]  /*2a60*/  ULEA UR11, UR18, UR17, 0x18 ;  /* 0x00000011120b7291 */ /* 0x004fe4000f8ec03f */
[----:B------:R-:W-:Y:S01]  /*2a70*/  UIADD3 UR16, UR12, -UR16, URZ ;  /* 0x800000100c107290 */ /* 0x000fe2000fffe03f */
[----:B------:R1:W-:Y:S03]  /*2a80*/  STL [R1+0x178], RZ ;  /* 0x000178ff01007387 */ /* 0x0003e60000100800 */
[----:B------:R-:W-:Y:S01]  /*2a90*/  ULEA UR16, UR16, UR11, 0xc ;  /* 0x0000000b10107291 */ /* 0x000fe2000f8e603f */
[----:B------:R1:W-:Y:S03]  /*2aa0*/  STL [R1+0x17c], RZ ;  /* 0x00017cff01007387 */ /* 0x0003e60000100800 */
[----:B------:R-:W-:Y:S01]  /*2ab0*/  UIADD3 UR16, UR16, 0x180, URZ ;  /* 0x0000018010107890 */ /* 0x000fe2000fffe03f */
[----:B------:R1:W-:Y:S03]  /*2ac0*/  STL [R1+0x180], RZ ;  /* 0x000180ff01007387 */ /* 0x0003e60000100800 */
[----:B------:R-:W-:Y:S01]  /*2ad0*/  USHF.R.U32.HI UR12, URZ, 0x4, UR16 ;  /* 0x000000043f0c7899 */ /* 0x000fe20008011610 */
[----:B------:R1:W-:Y:S03]  /*2ae0*/  STL [R1+0x184], RZ ;  /* 0x000184ff01007387 */ /* 0x0003e60000100800 */
[----:B------:R-:W-:Y:S01]  /*2af0*/  ULOP3.LUT UR12, UR12, 0x3fff, URZ, 0xc0, !UPT ;  /* 0x00003fff0c0c7892 */ /* 0x000fe2000f8ec03f */
[----:B------:R1:W-:Y:S04]  /*2b00*/  STL [R1+0x188], RZ ;  /* 0x000188ff01007387 */ /* 0x0003e80000100800 */
        /* <DEDUP_REMOVED lines=28> */
[----:B------:R1:W-:Y:S01]  /*2cd0*/  STL [R1+0x1fc], RZ ;  /* 0x0001fcff01007387 */ /* 0x0003e20000100800 */
[----:B------:R-:W-:Y:S05]  /*2ce0*/  @!P1 BRA `(.L_x_17) ;  /* 0x0000004000c09947 */ /* 0x000fea0003800000 */
[----:B------:R-:W-:-:S06]  /*2cf0*/  UISETP.NE.AND UP0, UPT, UR22, 0x3, UPT ;  /* 0x000000031600788c */ /* 0x000fcc000bf05270 */
[----:B------:R-:W-:-:S13]  /*2d00*/  PLOP3.LUT P2, PT, PT, PT, UP0, 0x80, 0x0 ;  /* 0x000000000000781c */ /* 0x000fda0003f4f008 */
[----:B------:R-:W-:Y:S05]  /*2d10*/  @!P2 BRA `(.L_x_18) ;  /* 0x000000000004a947 */ /* 0x000fea0003800000 */
[----:B------:R-:W-:Y:S01]  /*2d20*/  BPT.TRAP 0x1 ;  /* 0x000000040000795c */ /* 0x000fe20000300000 */
.L_x_18:
[----:B------:R-:W-:Y:S01]  /*2d30*/  ULEA UR6, UR5, UR11, 0x3 ;  /* 0x0000000b05067291 */ /* 0x000fe2000f8e183f */
[----:B------:R-:W-:-:S05]  /*2d40*/  IMAD.U32 R0, RZ, RZ, UR4 ;  /* 0x00000004ff007e24 */ /* 0x000fca000f8e00ff */
[----:B------:R-:W-:-:S04]  /*2d50*/  SHF.L.U32 R0, R0, 0x1f, RZ ;  /* 0x0000001f00007819 */ /* 0x000fc800000006ff */
[----:B------:R0:W2:Y:S01]  /*2d60*/  SYNCS.PHASECHK.TRANS64.TRYWAIT P1, [UR6], R0 ;  /* 0x00000000ff0075a7 */ /* 0x0000a20008020146 */
[----:B------:R-:W-:Y:S05]  /*2d70*/  @!P2 BRA `(.L_x_19) ;  /* 0x000000000004a947 */ /* 0x000fea0003800000 */
[----:B------:R-:W-:Y:S01]  /*2d80*/  BPT.TRAP 0x1 ;  /* 0x000000040000795c */ /* 0x000fe20000300000 */
.L_x_19:
[----:B--2---:R-:W-:Y:S05]  /*2d90*/  @P1 BRA `(.L_x_20) ;  /* 0x0000000000081947 */ /* 0x004fea0003800000 */
[----:B------:R-:W2:Y:S02]  /*2da0*/  SYNCS.PHASECHK.TRANS64.TRYWAIT P1, [UR6], R0 ;  /* 0x00000000ff0075a7 */ /* 0x000ea40008020146 */
[----:B--2---:R-:W-:Y:S05]  /*2db0*/  @!P1 BRA `(.L_x_21) ;  /* 0x0000022400e49947 */ /* 0x004fea0003800000 */
.L_x_20:
[----:B------:R-:W-:Y:S01]  /*2dc0*/  UIADD3 UR6, UR11, 0x1c180, URZ ;  /* 0x0001c1800b067890 */ /* 0x000fe2000fffe03f */
[----:B------:R-:W-:Y:S01]  /*2dd0*/  WARPGROUP.ARRIVE ;  /* 0x00000000000079c5 */ /* 0x000fe20000000000 */
[----:B------:R-:W-:Y:S02]  /*2de0*/  ULOP3.LUT UR7, UR12, 0x10000, URZ, 0xfc, !UPT ;  /* 0x000100000c077892 */ /* 0x000fe4000f8efc3f */
[----:B------:R-:W-:Y:S02]  /*2df0*/  USHF.R.U32.HI UR6, URZ, 0x4, UR6 ;  /* 0x000000043f067899 */ /* 0x000fe40008011606 */
[----:B------:R-:W-:Y:S02]  /*2e00*/  ULEA UR7, UR5, UR7, 0xa ;  /* 0x0000000705077291 */ /* 0x000fe4000f8e503f */
[----:B------:R-:W-:Y:S01]  /*2e10*/  ULOP3.LUT UR6, UR6, 0x3fff, URZ, 0xc0, !UPT ;  /* 0x00003fff06067892 */ /* 0x000fe2000f8ec03f */
[----:B------:R-:W-:Y:S01]  /*2e20*/  UMOV UR17, 0x80000020 ;  /* 0x8000002000117882 */ /* 0x000fe20000000000 */
[----:B------:R-:W-:-:S02]  /*2e30*/  UMOV UR19, 0x80000020 ;  /* 0x8000002000137882 */ /* 0x000fc40000000000 */
[----:B------:R-:W-:Y:S01]  /*2e40*/  ULOP3.LUT UR6, UR6, 0x10000, URZ, 0xfc, !UPT ;  /* 0x0001000006067892 */ /* 0x000fe2000f8efc3f */
[----:B------:R-:W-:-:S03]  /*2e50*/  UMOV UR16, UR7 ;  /* 0x0000000700107c82 */ /* 0x000fc60008000000 */
[----:B------:R-:W-:-:S03]  /*2e60*/  ULEA UR8, UR5, UR6, 0xa ;  /* 0x0000000605087291 */ /* 0x000fc6000f8e503f */
[----:B------:R-:W-:-:S04]  /*2e70*/  UMOV UR6, 0x2 ;  /* 0x0000000200067882 */ /* 0x000fc80000000000 */
[----:B------:R-:W-:Y:S02]  /*2e80*/  UMOV UR18, UR8 ;  /* 0x0000000800127c82 */ /* 0x000fe40008000000 */
[----:B------:R-:W-:Y:S01]  /*2e90*/  QGMMA.64x256x32.F32.E5M2.E5M2 R24, gdesc[UR16], RZ, !UPT, gsb0 ;  /* 0x03e00000101879f3 */ /* 0x000fe2000c0038ff */
[----:B------:R-:W-:Y:S01]  /*2ea0*/  UIADD3 UR16, UR7, 0x200, URZ ;  /* 0x0000020007107890 */ /* 0x000fe2000fffe03f */
[----:B------:R-:W-:Y:S01]  /*2eb0*/  UMOV UR17, 0x80000020 ;  /* 0x8000002000117882 */ /* 0x000fe20000000000 */
[----:B------:R-:W-:Y:S02]  /*2ec0*/  WARPGROUP.DEPBAR.LE gsb0, 0x0 ;  /* 0x00008000000079c5 */ /* 0x000fe40000010000 */
[----:B------:R-:W-:Y:S04]  /*2ed0*/  STL.64 [R1], R24 ;  /* 0x0000001801007387 */ /* 0x000fe80000100a00 */
[----:B------:R-:W-:Y:S04]  /*2ee0*/  STL.64 [R1+0x8], R26 ;  /* 0x0000081a01007387 */ /* 0x000fe80000100a00 */
        /* <DEDUP_REMOVED lines=61> */
[----:B------:R3:W-:Y:S02]  /*32c0*/  STL.64 [R1+0x1f8], R150 ;  /* 0x0001f89601007387 */ /* 0x0007e40000100a00 */
[----:B---3--:R-:W-:-:S06]  /*32d0*/  WARPGROUP.ARRIVE ;  /* 0x00000000000079c5 */ /* 0x008fcc0000000000 */
[----:B------:R-:W-:Y:S03]  /*32e0*/  QGMMA.64x256x32.F32.E5M2.E5M2 R24, gdesc[UR16], RZ, !UPT, gsb0 ;  /* 0x03e00000101879f3 */ /* 0x000fe6000c0038ff */
[----:B------:R-:W-:Y:S02]  /*32f0*/  WARPGROUP.DEPBAR.LE gsb0, 0x0 ;  /* 0x00008000000079c5 */ /* 0x000fe40000010000 */
        /* <DEDUP_REMOVED lines=21> */
[----:B------:R3:W-:Y:S04]  /*3450*/  STL.64 [R1+0x470], R108 ;  /* 0x0004706c01007387 */ /* 0x0007e80000100a00 */
        /* <DEDUP_REMOVED lines=70> */
[----:B---3--:R-:W3:Y:S04]  /*38c0*/  LDL.LU.64 R108, [R1] ;  /* 0x00000000016c7983 */ /* 0x008ee80000300a00 */
[----:B------:R-:W3:Y:S04]  /*38d0*/  LDL.LU.64 R110, [R1+0x8] ;  /* 0x00000800016e7983 */ /* 0x000ee80000300a00 */
        /* <DEDUP_REMOVED lines=61> */
[----:B------:R-:W3:Y:S01]  /*3cb0*/  LDL.LU.64 R234, [R1+0x1f8] ;  /* 0x0001f80001ea7983 */ /* 0x000ee20000300a00 */
[----:B------:R-:W-:-:S02]  /*3cc0*/  UIADD3 UR16, UR7, 0x2, URZ ;  /* 0x0000000207107890 */ /* 0x000fc4000fffe03f */
[----:B------:R-:W-:Y:S01]  /*3cd0*/  UIADD3 UR18, UR8, 0x2, URZ ;  /* 0x0000000208127890 */ /* 0x000fe2000fffe03f */
[----:B------:R-:W-:Y:S01]  /*3ce0*/  STL [R1+0x338], RZ ;  /* 0x000338ff01007387 */ /* 0x000fe20000100800 */
[----:B------:R-:W-:Y:S01]  /*3cf0*/  UMOV UR17, 0x80000020 ;  /* 0x8000002000117882 */ /* 0x000fe20000000000 */
[----:B------:R-:W-:Y:S02]  /*3d00*/  UMOV UR19, 0x80000020 ;  /* 0x8000002000137882 */ /* 0x000fe40000000000 */
        /* <DEDUP_REMOVED lines=25> */
[----:B---3--:R-:W-:-:S06]  /*3ea0*/  WARPGROUP.ARRIVE ;  /* 0x00000000000079c5 */ /* 0x008fcc0000000000 */
[----:B------:R-:W-:Y:S03]  /*3eb0*/  QGMMA.64x256x32.F32.E5M2.E5M2 R108, gdesc[UR16], R108, gsb0 ;  /* 0x03e00000106c79f3 */ /* 0x000fe6000800386c */
[----:B------:R-:W-:Y:S02]  /*3ec0*/  WARPGROUP.DEPBAR.LE gsb0, 0x0 ;  /* 0x00008000000079c5 */ /* 0x000fe40000010000 */
[----:B------:R-:W-:Y:S01]  /*3ed0*/  STL.64 [R1], R108 ;  /* 0x0000006c01007387 */ /* 0x000fe20000100a00 */
[----:B------:R-:W-:Y:S01]  /*3ee0*/  UIADD3 UR16, UR7, 0x202, URZ ;  /* 0x0000020207107890 */ /* 0x000fe2000fffe03f */
[----:B------:R-:W-:Y:S02]  /*3ef0*/  IMAD.MOV.U32 R2, RZ, RZ, R234 ;  /* 0x000000ffff027224 */ /* 0x000fe400078e00ea */
[----:B------:R-:W-:Y:S01]  /*3f00*/  STL.64 [R1+0x8], R110 ;  /* 0x0000086e01007387 */ /* 0x000fe20000100a00 */
[----:B------:R-:W-:Y:S01]  /*3f10*/  UMOV UR17, 0x80000020 ;  /* 0x8000002000117882 */ /* 0x000fe20000000000 */
[----:B------:R-:W-:Y:S01]  /*3f20*/  ULDC UR7, c[0x0][0x50c] ;  /* 0x0001430000077ab9 */ /* 0x000fe20000000800 */
[----:B0-2---:R-:W-:Y:S01]  /*3f30*/  IMAD.MOV.U32 R0, RZ, RZ, R235 ;  /* 0x000000ffff007224 */ /* 0x005fe200078e00eb */
        /* <DEDUP_REMOVED lines=62> */
[----:B0-----:R-:W3:Y:S04]  /*4320*/  LDL.LU.64 R150, [R1+0x518] ;  /* 0x0005180001967983 */ /* 0x001ee80000300a00 */
        /* <DEDUP_REMOVED lines=21> */
[----:B------:R-:W-:Y:S01]  /*4480*/  UISETP.NE.AND UP0, UPT, UR7, 0x2, UPT ;  /* 0x000000020700788c */ /* 0x000fe2000bf05270 */
[----:B------:R-:W-:-:S02]  /*4490*/  CS2R R236, SRZ ;  /* 0x0000000000ec7805 */ /* 0x000fc4000001ff00 */
[----:B--2---:R-:W-:Y:S01]  /*44a0*/  CS2R R234, SRZ ;  /* 0x0000000000ea7805 */ /* 0x004fe2000001ff00 */
[----:B------:R0:W-:Y:S01]  /*44b0*/  STL [R1+0x2d0], RZ ;  /* 0x0002d0ff01007387 */ /* 0x0001e20000100800 */
[----:B------:R-:W-:Y:S01]  /*44c0*/  USEL UR7, URZ, 0x1, UP0 ;  /* 0x000000013f077887 */ /* 0x000fe20008000000 */
[----:B------:R-:W-:Y:S02]  /*44d0*/  CS2R R232, SRZ ;  /* 0x0000000000e87805 */ /* 0x000fe4000001ff00 */
[----:B------:R-:W-:Y:S01]  /*44e0*/  CS2R R230, SRZ ;  /* 0x0000000000e67805 */ /* 0x000fe2000001ff00 */
[----:B------:R0:W-:Y:S01]  /*44f0*/  STL [R1+0x2cc], RZ ;  /* 0x0002ccff01007387 */ /* 0x0001e20000100800 */
[----:B------:R-:W-:Y:S02]  /*4500*/  CS2R R228, SRZ ;  /* 0x0000000000e47805 */ /* 0x000fe4000001ff00 */
[----:B------:R-:W-:Y:S02]  /*4510*/  CS2R R226, SRZ ;  /* 0x0000000000e27805 */ /* 0x000fe4000001ff00 */
[----:B------:R-:W-:Y:S01]  /*4520*/  ISETP.NE.AND P1, PT, RZ, UR7, PT ;  /* 0x00000007ff007c0c */ /* 0x000fe2000bf25270 */
[----:B------:R0:W-:Y:S01]  /*4530*/  STL [R1+0x2c8], RZ ;  /* 0x0002c8ff01007387 */ /* 0x0001e20000100800 */
[----:B------:R-:W-:-:S02]  /*4540*/  CS2R R224, SRZ ;  /* 0x0000000000e07805 */ /* 0x000fc4000001ff00 */
[----:B------:R-:W-:Y:S02]  /*4550*/  CS2R R222, SRZ ;  /* 0x0000000000de7805 */ /* 0x000fe4000001ff00 */
[----:B------:R-:W-:Y:S01]  /*4560*/  CS2R R220, SRZ ;  /* 0x0000000000dc7805 */ /* 0x000fe2000001ff00 */
[----:B------:R0:W-:Y:S01]  /*4570*/  STL [R1+0x2c4], RZ ;  /* 0x0002c4ff01007387 */ /* 0x0001e20000100800 */
[----:B------:R-:W-:Y:S02]  /*4580*/  CS2R R218, SRZ ;  /* 0x0000000000da7805 */ /* 0x000fe4000001ff00 */
[----:B------:R-:W-:Y:S02]  /*4590*/  CS2R R216, SRZ ;  /* 0x0000000000d87805 */ /* 0x000fe4000001ff00 */
[----:B------:R-:W-:Y:S01]  /*45a0*/  CS2R R214, SRZ ;  /* 0x0000000000d67805 */ /* 0x000fe2000001ff00 */
        /* <DEDUP_REMOVED lines=54> */
[----:B------:R-:W-:Y:S01]  /*4910*/  CS2R R4, SRZ ;  /* 0x0000000000047805 */ /* 0x000fe2000001ff00 */
[----:B------:R-:W-:Y:S01]  /*4920*/  IMAD.MOV.U32 R3, RZ, RZ, RZ ;  /* 0x000000ffff037224 */ /* 0x000fe200078e00ff */
        /* <DEDUP_REMOVED lines=35> */
[----:B---3--:R-:W-:-:S06]  /*4b60*/  WARPGROUP.ARRIVE ;  /* 0x00000000000079c5 */ /* 0x008fcc0000000000 */
[----:B------:R-:W-:Y:S03]  /*4b70*/  QGMMA.64x256x32.F32.E5M2.E5M2 R24, gdesc[UR16], R24, gsb0 ;  /* 0x03e00000101879f3 */ /* 0x000fe60008003818 */
[----:B------:R-:W-:Y:S02]  /*4b80*/  WARPGROUP.DEPBAR.LE gsb0, 0x0 ;  /* 0x00008000000079c5 */ /* 0x000fe40000010000 */
[----:B0-----:R-:W-:Y:S05]  /*4b90*/  @!P1 BRA `(.L_x_22) ;  /* 0x0000002000f89947 */ /* 0x001fea0003800000 */
[----:B------:R-:W2:Y:S04]  /*4ba0*/  LDL R3, [R1] ;  /* 0x0000000001037983 */ /* 0x000ea80000100800 */
[----:B------:R-:W3:Y:S04]  /*4bb0*/  LDL R4, [R1+0x4] ;  /* 0x0000040001047983 */ /* 0x000ee80000100800 */
[----:B------:R-:W4:Y:S04]  /*4bc0*/  LDL R5, [R1+0x8] ;  /* 0x0000080001057983 */ /* 0x000f280000100800 */
[----:B------:R-:W5:Y:S04]  /*4bd0*/  LDL R6, [R1+0xc] ;  /* 0x00000c0001067983 */ /* 0x000f680000100800 */
        /* <DEDUP_REMOVED lines=101> */
[----:B------:R0:W-:Y:S04]  /*5230*/  STL [R1+0x4c0], R131 ;  /* 0x0004c08301007387 */ /* 0x0001e80000100800 */
[----:B0-----:R-:W5:Y:S04]  /*5240*/  LDL R131, [R1+0x1a4] ;  /* 0x0001a40001837983 */ /* 0x001f680000100800 */
        /* <DEDUP_REMOVED lines=39> */
[----:B0-----:R-:W5:Y:S01]  /*54c0*/  LDL R151, [R1+0x1f4] ;  /* 0x0001f40001977983 */ /* 0x001f620000100800 */
[----:B------:R-:W-:-:S01]  /*54d0*/  FADD R2, RZ, R2 ;  /* 0x00000002ff027221 */ /* 0x000fc20000000000 */
[----:B------:R-:W-:Y:S01]  /*54e0*/  FADD R0, RZ, R0 ;  /* 0x00000000ff007221 */ /* 0x000fe20000000000 */
[----:B--2---:R-:W-:-:S01]  /*54f0*/  FADD R3, RZ, R3 ;  /* 0x00000003ff037221 */ /* 0x004fc20000000000 */
[----:B---3--:R-:W-:Y:S01]  /*5500*/  FADD R4, RZ, R4 ;  /* 0x00000004ff047221 */ /* 0x008fe20000000000 */
[----:B----4-:R-:W-:-:S01]  /*5510*/  FADD R5, RZ, R5 ;  /* 0x00000005ff057221 */ /* 0x010fc20000000000 */
[----:B-----5:R-:W-:Y:S01]  /*5520*/  FADD R6, RZ, R6 ;  /* 0x00000006ff067221 */ /* 0x020fe20000000000 */
[----:B------:R-:W-:-:S01]  /*5530*/  FADD R7, RZ, R7 ;  /* 0x00000007ff077221 */ /* 0x000fc20000000000 */
[----:B------:R-:W-:Y:S01]  /*5540*/  FADD R8, RZ, R8 ;  /* 0x00000008ff087221 */ /* 0x000fe20000000000 */
        /* <DEDUP_REMOVED lines=13> */
[----:B------:R-:W2:Y:S01]  /*5620*/  LDL.LU R131, [R1+0x4c0] ;  /* 0x0004c00001837983 */ /* 0x000ea20000300800 */
        /* <DEDUP_REMOVED lines=13> */
[----:B------:R-:W3:Y:S01]  /*5700*/  LDL.LU R132, [R1+0x4bc] ;  /* 0x0004bc0001847983 */ /* 0x000ee20000300800 */
        /* <DEDUP_REMOVED lines=16> */
[----:B------:R0:W-:Y:S01]  /*5810*/  STL [R1+0x200], R133 ;  /* 0x0002008501007387 */ /* 0x0001e20000100800 */
        /* <DEDUP_REMOVED lines=9> */
[----:B0-----:R-:W4:Y:S01]  /*58b0*/  LDL.LU R133, [R1+0x4b8] ;  /* 0x0004b80001857983 */ /* 0x001f220000300800 */
[----:B------:R-:W-:-:S01]  /*58c0*/  FADD R184, RZ, R184 ;  /* 0x000000b8ffb87221 */ /* 0x000fc20000000000 */
[----:B------:R-:W-:Y:S01]  /*58d0*/  FADD R185, RZ, R185 ;  /* 0x000000b9ffb97221 */ /* 0x000fe20000000000 */
[----:B------:R-:W-:-:S01]  /*58e0*/  FADD R186, RZ, R186 ;  /* 0x000000baffba7221 */ /* 0x000fc20000000000 */
        /* <DEDUP_REMOVED lines=10> */
[----:B0-----:R-:W5:Y:S01]  /*5990*/  LDL.LU R134, [R1+0x4b4] ;  /* 0x0004b40001867983 */ /* 0x001f620000300800 */
        /* <DEDUP_REMOVED lines=52> */
[----:B0-----:R-:W5:Y:S04]  /*5ce0*/  LDL.LU R138, [R1+0x4a4] ;  /* 0x0004a400018a7983 */ /* 0x001f680000300800 */
[----:B------:R0:W-:Y:S01]  /*5cf0*/  STL [R1+0x218], R139 ;  /* 0x0002188b01007387 */ /* 0x0001e20000100800 */
[----:B------:R-:W-:-:S03]  /*5d00*/  FADD R140, RZ, R140 ;  /* 0x0000008cff8c7221 */ /* 0x000fc60000000000 */
        /* <DEDUP_REMOVED lines=34> */
[----:B------:R0:W-:Y:S04]  /*5f30*/  STL [R1+0x248], R151 ;  /* 0x0002489701007387 */ /* 0x0001e80000100800 */
[----:B0-----:R-:W5:Y:S04]  /*5f40*/  LDL.LU R151, [R1+0x470] ;  /* 0x0004700001977983 */ /* 0x001f680000300800 */
[----:B------:R0:W-:Y:S04]  /*5f50*/  STL [R1+0x24c], R2 ;  /* 0x00024c0201007387 */ /* 0x0001e80000100800 */
[----:B------:R1:W-:Y:S01]  /*5f60*/  STL [R1+0x250], R0 ;  /* 0x0002500001007387 */ /* 0x0003e20000100800 */
[----:B0-----:R-:W-:-:S01]  /*5f70*/  FADD R2, RZ, R24 ;  /* 0x00000018ff027221 */ /* 0x001fc20000000000 */
[----:B-1----:R-:W-:-:S04]  /*5f80*/  FADD R0, RZ, R25 ;  /* 0x00000019ff007221 */ /* 0x002fc80000000000 */
        /* <DEDUP_REMOVED lines=211> */
[----:B--2---:R-:W-:-:S04]  /*6cc0*/  FADD R0, RZ, R131 ;  /* 0x00000083ff007221 */ /* 0x004fc80000000000 */
[----:B------:R3:W-:Y:S04]  /*6cd0*/  STL [R1+0x3fc], R2 ;  /* 0x0003fc0201007387 */ /* 0x0007e80000100800 */
[----:B------:R4:W-:Y:S01]  /*6ce0*/  STL [R1+0x400], R0 ;  /* 0x0004000001007387 */ /* 0x0009e20000100800 */
[----:B---3--:R-:W-:-:S01]  /*6cf0*/  FADD R2, RZ, R132 ;  /* 0x00000084ff027221 */ /* 0x008fc20000000000 */
[----:B----4-:R-:W-:-:S04]  /*6d00*/  FADD R0, RZ, R133 ;  /* 0x00000085ff007221 */ /* 0x010fc80000000000 */
[----:B------:R5:W-:Y:S04]  /*6d10*/  STL [R1+0x404], R2 ;  /* 0x0004040201007387 */ /* 0x000be80000100800 */
[----:B------:R0:W-:Y:S01]  /*6d20*/  STL [R1+0x408], R0 ;  /* 0x0004080001007387 */ /* 0x0001e20000100800 */
[----:B-----5:R-:W-:-:S01]  /*6d30*/  FADD R2, RZ, R134 ;  /* 0x00000086ff027221 */ /* 0x020fc20000000000 */
[----:B0-----:R-:W-:-:S04]  /*6d40*/  FADD R0, RZ, R135 ;  /* 0x00000087ff007221 */ /* 0x001fc80000000000 */
        /* <DEDUP_REMOVED lines=34> */
[----:B------:R-:W-:-:S05]  /*6f70*/  UMOV UR6, URZ ;  /* 0x0000003f00067c82 */ /* 0x000fca0008000000 */
.L_x_22:
[----:B------:R-:W-:-:S04]  /*6f80*/  UIADD3 UR23, UR5, 0x1, URZ ;  /* 0x0000000105177890 */ /* 0x000fc8000fffe03f */
[----:B------:R-:W-:-:S04]  /*6f90*/  UISETP.NE.AND UP0, UPT, UR23, 0x7, UPT ;  /* 0x000000071700788c */ /* 0x000fc8000bf05270 */
[----:B------:R-:W-:Y:S02]  /*6fa0*/  USEL UR8, URZ, 0x1, UP0 ;  /* 0x000000013f087887 */ /* 0x000fe40008000000 */
[----:B------:R-:W-:Y:S02]  /*6fb0*/  USEL UR23, UR23, URZ, UP0 ;  /* 0x0000003f17177287 */ /* 0x000fe40008000000 */
[----:B------:R-:W-:-:S06]  /*6fc0*/  ULOP3.LUT UR8, UR4, UR8, URZ, 0x3c, !UPT ;  /* 0x0000000804087292 */ /* 0x000fcc000f8e3c3f */
[----:B0-----:R-:W-:Y:S01]  /*6fd0*/  IMAD.U32 R0, RZ, RZ, UR8 ;  /* 0x00000008ff007e24 */ /* 0x001fe2000f8e00ff */
[----:B------:R-:W-:-:S06]  /*6fe0*/  UMOV UR8, 0x1 ;  /* 0x0000000100087882 */ /* 0x000fcc0000000000 */
.L_x_17:
[----:B------:R-:W-:-:S04]  /*6ff0*/  UISETP.LT.AND UP0, UPT, UR9, 0x1, UPT ;  /* 0x000000010900788c */ /* 0x000fc8000bf01270 */
[----:B------:R-:W-:-:S04]  /*7000*/  USEL UR16, UR9, 0x1, UP0 ;  /* 0x0000000109107887 */ /* 0x000fc80008000000 */
[----:B------:R-:W-:-:S04]  /*7010*/  UIADD3 UR16, UR9, -UR16, URZ ;  /* 0x8000001009107290 */ /* 0x000fc8000fffe03f */
[----:B------:R-:W-:-:S06]  /*7020*/  UISETP.GE.AND UP0, UPT, UR16, 0x1, UPT ;  /* 0x000000011000788c */ /* 0x000fcc000bf06270 */
[----:B------:R-:W-:-:S13]  /*7030*/  PLOP3.LUT P1, PT, PT, PT, UP0, 0x80, 0x0 ;  /* 0x000000000000781c */ /* 0x000fda0003f2f008 */
[----:B------:R-:W-:Y:S05]  /*7040*/  @!P1 BRA `(.L_x_23) ;  /* 0x0000006000609947 */ /* 0x000fea0003800000 */
[----:B------:R-:W-:Y:S01]  /*7050*/  UMOV UR24, UR16 ;  /* 0x0000001000187c82 */ /* 0x000fe20008000000 */
[----:B------:R-:W-:Y:S01]  /*7060*/  UMOV UR25, UR5 ;  /* 0x0000000500197c82 */ /* 0x000fe20008000000 */
[----:B------:R-:W-:-:S05]  /*7070*/  ULDC UR26, c[0x0][0x50c] ;  /* 0x00014300001a7ab9 */ /* 0x000fca0000000800 */
.L_x_31:
[----:B------:R-:W-:-:S06]  /*7080*/  UISETP.NE.AND UP0, UPT, UR22, 0x3, UPT ;  /* 0x000000031600788c */ /* 0x000fcc000bf05270 */
[----:B------:R-:W-:-:S13]  /*7090*/  PLOP3.LUT P2, PT, PT, PT, UP0, 0x80, 0x0 ;  /* 0x000000000000781c */ /* 0x000fda0003f4f008 */
[----:B0-----:R-:W-:Y:S05]  /*70a0*/  @!P2 BRA `(.L_x_24) ;  /* 0x000000000004a947 */ /* 0x001fea0003800000 */
[----:B------:R-:W-:Y:S01]  /*70b0*/  BPT.TRAP 0x1 ;  /* 0x000000040000795c */ /* 0x000fe20000300000 */
.L_x_24:
[----:B------:R-:W0:Y:S01]  /*70c0*/  S2UR UR16, SR_CgaCtaId ;  /* 0x00000000001079c3 */ /* 0x000e220000008800 */
[----:B------:R-:W-:Y:S01]  /*70d0*/  UMOV UR11, 0x400 ;  /* 0x00000400000b7882 */ /* 0x000fe20000000000 */
[----:B------:R-:W-:Y:S01]  /*70e0*/  SHF.L.U32 R2, R0, 0x1f, RZ ;  /* 0x0000001f00027819 */ /* 0x000fe200000006ff */
[----:B0-----:R-:W-:-:S04]  /*70f0*/  ULEA UR11, UR16, UR11, 0x18 ;  /* 0x0000000b100b7291 */ /* 0x001fc8000f8ec03f */
[----:B------:R-:W-:-:S09]  /*7100*/  ULEA UR16, UR23, UR11, 0x3 ;  /* 0x0000000b17107291 */ /* 0x000fd2000f8e183f */
[----:B------:R0:W2:Y:S01]  /*7110*/  SYNCS.PHASECHK.TRANS64.TRYWAIT P1, [UR16], R2 ;  /* 0x00000002ff0075a7 */ /* 0x0000a20008020150 */
[----:B------:R-:W-:Y:S05]  /*7120*/  @!P2 BRA `(.L_x_25) ;  /* 0x000000000004a947 */ /* 0x000fea0003800000 */
[----:B------:R-:W-:Y:S01]  /*7130*/  BPT.TRAP 0x1 ;  /* 0x000000040000795c */ /* 0x000fe20000300000 */
.L_x_25:
[----:B--2---:R-:W-:Y:S05]  /*7140*/  @P1 BRA `(.L_x_26) ;  /* 0x0000000000081947 */ /* 0x004fea0003800000 */
[----:B------:R-:W2:Y:S02]  /*7150*/  SYNCS.PHASECHK.TRANS64.TRYWAIT P1, [UR16], R2 ;  /* 0x00000002ff0075a7 */ /* 0x000ea40008020150 */
[----:B--2---:R-:W-:Y:S05]  /*7160*/  @!P1 BRA `(.L_x_27) ;  /* 0x000001e400109947 */ /* 0x004fea0003800000 */
.L_x_26:
        /* <DEDUP_REMOVED lines=64> */
[----:B--2---:R-:W2:Y:S04]  /*7570*/  LDL.LU.64 R108, [R1] ;  /* 0x00000000016c7983 */ /* 0x004ea80000300a00 */
[----:B------:R-:W2:Y:S04]  /*7580*/  LDL.LU.64 R110, [R1+0x8] ;  /* 0x00000800016e7983 */ /* 0x000ea80000300a00 */
        /* <DEDUP_REMOVED lines=61> */
[----:B------:R-:W2:Y:S01]  /*7960*/  LDL.LU.64 R234, [R1+0x1f8] ;  /* 0x0001f80001ea7983 */ /* 0x000ea20000300a00 */
[----:B------:R-:W-:-:S02]  /*7970*/  UIADD3 UR16, UR11, 0x1c180, URZ ;  /* 0x0001c1800b107890 */ /* 0x000fc4000fffe03f */
[----:B------:R-:W-:Y:S02]  /*7980*/  UISETP.NE.AND UP0, UPT, UR7, URZ, UPT ;  /* 0x0000003f0700728c */ /* 0x000fe4000bf05270 */
[----:B------:R-:W-:Y:S02]  /*7990*/  USHF.R.U32.HI UR16, URZ, 0x4, UR16 ;  /* 0x000000043f107899 */ /* 0x000fe40008011610 */
[----:B------:R-:W-:Y:S02]  /*79a0*/  USEL UR8, UR8, URZ, !UP0 ;  /* 0x0000003f08087287 */ /* 0x000fe4000c000000 */
[----:B------:R-:W-:Y:S02]  /*79b0*/  ULOP3.LUT UR16, UR16, 0x3fff, URZ, 0xc0, !UPT ;  /* 0x00003fff10107892 */ /* 0x000fe4000f8ec03f */
[----:B------:R-:W-:Y:S02]  /*79c0*/  UISETP.NE.U32.AND UP0, UPT, UR8, URZ, UPT ;  /* 0x0000003f0800728c */ /* 0x000fe4000bf05070 */
[----:B------:R-:W-:-:S02]  /*79d0*/  ULOP3.LUT UR7, UR12, 0x10000, URZ, 0xfc, !UPT ;  /* 0x000100000c077892 */ /* 0x000fc4000f8efc3f */
[----:B------:R-:W-:Y:S02]  /*79e0*/  ULOP3.LUT UR8, UR16, 0x10000, URZ, 0xfc, !UPT ;  /* 0x0001000010087892 */ /* 0x000fe4000f8efc3f */
[----:B------:R-:W-:Y:S02]  /*79f0*/  ULEA UR7, UR23, UR7, 0xa ;  /* 0x0000000717077291 */ /* 0x000fe4000f8e503f */
[----:B------:R-:W-:Y:S01]  /*7a00*/  ULEA UR8, UR23, UR8, 0xa ;  /* 0x0000000817087291 */ /* 0x000fe2000f8e503f */
[----:B------:R-:W-:Y:S01]  /*7a10*/  UMOV UR17, 0x80000020 ;  /* 0x8000002000117882 */ /* 0x000fe20000000000 */
[----:B------:R-:W-:-:S03]  /*7a20*/  UMOV UR19, 0x80000020 ;  /* 0x8000002000137882 */ /* 0x000fc60000000000 */
[----:B------:R-:W-:Y:S02]  /*7a30*/  UMOV UR16, UR7 ;  /* 0x0000000700107c82 */ /* 0x000fe40008000000 */
[----:B------:R-:W-:Y:S01]  /*7a40*/  UMOV UR18, UR8 ;  /* 0x0000000800127c82 */ /* 0x000fe20008000000 */
[----:B--2---:R-:W-:-:S06]  /*7a50*/  WARPGROUP.ARRIVE ;  /* 0x00000000000079c5 */ /* 0x004fcc0000000000 */
[----:B------:R-:W-:Y:S03]  /*7a60*/  QGMMA.64x256x32.F32.E5M2.E5M2 R108, gdesc[UR16], R108, UP0, gsb0 ;  /* 0x03e00000106c79f3 */ /* 0x000fe6000b80386c */
        /* <DEDUP_REMOVED lines=65> */
[----:B--2---:R-:W2:Y:S04]  /*7e80*/  LDL.LU.64 R234, [R1+0x868] ;  /* 0x0008680001ea7983 */ /* 0x004ea80000300a00 */
[----:B------:R-:W3:Y:S04]  /*7e90*/  LDL.LU.64 R232, [R1+0x860] ;  /* 0x0008600001e87983 */ /* 0x000ee80000300a00 */
[----:B------:R-:W4:Y:S04]  /*7ea0*/  LDL.LU.64 R230, [R1+0x858] ;  /* 0x0008580001e67983 */ /* 0x000f280000300a00 */
        /* <DEDUP_REMOVED lines=60> */
[----:B------:R-:W4:Y:S01]  /*8270*/  LDL.LU.64 R108, [R1+0x670] ;  /* 0x00067000016c7983 */ /* 0x000f220000300a00 */
[----:B------:R-:W-:Y:S01]  /*8280*/  UIADD3 UR16, UR7, 0x200, URZ ;  /* 0x0000020007107890 */ /* 0x000fe2000fffe03f */
[----:B------:R-:W-:-:S02]  /*8290*/  UMOV UR17, 0x80000020 ;  /* 0x8000002000117882 */ /* 0x000fc40000000000 */
[----:B--2---:R-:W-:Y:S04]  /*82a0*/  STL.64 [R1+0x668], R234 ;  /* 0x000668ea01007387 */ /* 0x004fe80000100a00 */
[----:B---3--:R-:W-:Y:S04]  /*82b0*/  STL.64 [R1+0x660], R232 ;  /* 0x000660e801007387 */ /* 0x008fe80000100a00 */
[----:B----4-:R-:W-:Y:S04]  /*82c0*/  STL.64 [R1+0x658], R230 ;  /* 0x000658e601007387 */ /* 0x010fe80000100a00 */
        /* <DEDUP_REMOVED lines=38> */
[----:B------:R-:W-:Y:S01]  /*8530*/  STL.64 [R1+0x520], R152 ;  /* 0x0005209801007387 */ /* 0x000fe20000100a00 */
[----:B------:R-:W-:-:S06]  /*8540*/  WARPGROUP.ARRIVE ;  /* 0x00000000000079c5 */ /* 0x000fcc0000000000 */
[----:B------:R-:W-:Y:S03]  /*8550*/  QGMMA.64x256x32.F32.E5M2.E5M2 R24, gdesc[UR16], R24, UP0, gsb0 ;  /* 0x03e00000101879f3 */ /* 0x000fe6000b803818 */
        /* <DEDUP_REMOVED lines=88> */
[----:B------:R-:W-:Y:S01]  /*8ae0*/  UIADD3 UR18, UR8, 0x2, URZ ;  /* 0x0000000208127890 */ /* 0x000fe2000fffe03f */
[----:B------:R-:W-:Y:S01]  /*8af0*/  UMOV UR17, 0x80000020 ;  /* 0x8000002000117882 */ /* 0x000fe20000000000 */
[----:B------:R-:W-:Y:S01]  /*8b00*/  UMOV UR19, 0x80000020 ;  /* 0x8000002000137882 */ /* 0x000fe20000000000 */
[----:B--2---:R-:W-:-:S06]  /*8b10*/  WARPGROUP.ARRIVE ;  /* 0x00000000000079c5 */ /* 0x004fcc0000000000 */
[----:B------:R-:W-:Y:S03]  /*8b20*/  QGMMA.64x256x32.F32.E5M2.E5M2 R108, gdesc[UR16], R108, gsb0 ;  /* 0x03e00000106c79f3 */ /* 0x000fe6000800386c */
[----:B------:R-:W-:Y:S02]  /*8b30*/  WARPGROUP.DEPBAR.LE gsb0, 0x0 ;  /* 0x00008000000079c5 */ /* 0x000fe40000010000 */
[----:B------:R-:W-:Y:S01]  /*8b40*/  STL.64 [R1], R108 ;  /* 0x0000006c01007387 */ /* 0x000fe20000100a00 */
[----:B0-----:R-:W-:-:S03]  /*8b50*/  IMAD.MOV.U32 R2, RZ, RZ, R108 ;  /* 0x000000ffff027224 */ /* 0x001fc600078e006c */
        /* <DEDUP_REMOVED lines=63> */
[----:B0-----:R0:W5:Y:S04]  /*8f50*/  LDL.LU.64 R234, [R1+0x668] ;  /* 0x0006680001ea7983 */ /* 0x0011680000300a00 */
[----:B------:R0:W5:Y:S04]  /*8f60*/  LDL.LU.64 R232, [R1+0x660] ;  /* 0x0006600001e87983 */ /* 0x0001680000300a00 */
        /* <DEDUP_REMOVED lines=62> */
[----:B------:R-:W-:Y:S01]  /*9350*/  UIADD3 UR16, UR7, 0x202, URZ ;  /* 0x0000020207107890 */ /* 0x000fe2000fffe03f */
[----:B------:R-:W-:Y:S01]  /*9360*/  UMOV UR17, 0x80000020 ;  /* 0x8000002000117882 */ /* 0x000fe20000000000 */
[----:B------:R-:W-:-:S04]  /*9370*/  UIADD3 UR6, UR6, 0x2, URZ ;  /* 0x0000000206067890 */ /* 0x000fc8000fffe03f */
[----:B------:R-:W-:-:S04]  /*9380*/  UISETP.NE.AND UP0, UPT, UR6, UR26, UPT ;  /* 0x0000001a0600728c */ /* 0x000fc8000bf05270 */
[----:B------:R-:W-:-:S06]  /*9390*/  USEL UR7, URZ, 0x1, UP0 ;  /* 0x000000013f077887 */ /* 0x000fcc0008000000 */
[----:B------:R-:W-:Y:S01]  /*93a0*/  ISETP.NE.AND P1, PT, RZ, UR7, PT ;  /* 0x00000007ff007c0c */ /* 0x000fe2000bf25270 */
[----:B--2---:R-:W-:-:S06]  /*93b0*/  WARPGROUP.ARRIVE ;  /* 0x00000000000079c5 */ /* 0x004fcc0000000000 */
[----:B------:R-:W-:Y:S03]  /*93c0*/  QGMMA.64x256x32.F32.E5M2.E5M2 R24, gdesc[UR16], R24, gsb0 ;  /* 0x03e00000101879f3 */ /* 0x000fe60008003818 */
[----:B------:R-:W-:-:S03]  /*93d0*/  WARPGROUP.DEPBAR.LE gsb0, 0x0 ;  /* 0x00008000000079c5 */ /* 0x000fc60000010000 */
[----:B0-----:R-:W-:Y:S05]  /*93e0*/  @!P1 BRA `(.L_x_28) ;  /* 0x0000003c000c9947 */ /* 0x001fea0003800000 */
[----:B-----5:R0:W-:Y:S04]  /*93f0*/  STL [R1+0x69c], R225 ;  /* 0x00069ce101007387 */ /* 0x0201e80000100800 */
[----:B------:R2:W-:Y:S01]  /*9400*/  STL [R1+0x698], R226 ;  /* 0x000698e201007387 */ /* 0x0005e20000100800 */
[----:B0-----:R-:W-:-:S03]  /*9410*/  IMAD.MOV.U32 R225, RZ, RZ, R2 ;  /* 0x000000ffffe17224 */ /* 0x001fc600078e0002 */
[----:B--2---:R-:W2:Y:S04]  /*9420*/  LDL R226, [R1+0x4] ;  /* 0x0000040001e27983 */ /* 0x004ea80000100800 */
[----:B------:R0:W-:Y:S04]  /*9430*/  STL [R1+0x694], R227 ;  /* 0x000694e301007387 */ /* 0x0001e80000100800 */
[----:B0-----:R-:W3:Y:S04]  /*9440*/  LDL R227, [R1+0x8] ;  /* 0x0000080001e37983 */ /* 0x001ee80000100800 */
[----:B------:R0:W-:Y:S04]  /*9450*/  STL [R1+0x690], R228 ;  /* 0x000690e401007387 */ /* 0x0001e80000100800 */
[----:B0-----:R-:W4:Y:S04]  /*9460*/  LDL R228, [R1+0xc] ;  /* 0x00000c0001e47983 */ /* 0x001f280000100800 */
        /* <DEDUP_REMOVED lines=209> */
[----:B0-----:R-:W4:Y:S04]  /*a180*/  LDL.LU R121, [R1+0x200] ;  /* 0x0002000001797983 */ /* 0x001f280000300800 */
        /* <DEDUP_REMOVED lines=14> */
[----:B------:R-:W4:Y:S04]  /*a270*/  LDL.LU R2, [R1+0x230] ;  /* 0x0002300001027983 */ /* 0x000f280000300800 */
        /* <DEDUP_REMOVED lines=38> */
[----:B------:R0:W-:Y:S01]  /*a4e0*/  STL [R1+0x480], R148 ;  /* 0x0004809401007387 */ /* 0x0001e20000100800 */
[----:B------:R-:W-:-:S03]  /*a4f0*/  FADD R3, R225, R3 ;  /* 0x00000003e1037221 */ /* 0x000fc60000000000 */
[----:B0-----:R-:W4:Y:S04]  /*a500*/  LDL.LU R148, [R1+0x214] ;  /* 0x0002140001947983 */ /* 0x001f280000300800 */
[----:B------:R0:W-:Y:S01]  /*a510*/  STL [R1+0x47c], R149 ;  /* 0x00047c9501007387 */ /* 0x0001e20000100800 */
[----:B--2---:R-:W-:-:S01]  /*a520*/  FADD R4, R226, R4 ;  /* 0x00000004e2047221 */ /* 0x004fc20000000000 */
[----:B---3--:R-:W-:Y:S02]  /*a530*/  FADD R5, R227, R5 ;  /* 0x00000005e3057221 */ /* 0x008fe40000000000 */
[----:B0-----:R-:W2:Y:S04]  /*a540*/  LDL R149, [R1+0x1f4] ;  /* 0x0001f40001957983 */ /* 0x001ea80000100800 */
[----:B------:R0:W-:Y:S01]  /*a550*/  STL [R1+0x478], R150 ;  /* 0x0004789601007387 */ /* 0x0001e20000100800 */
[----:B----4-:R-:W-:-:S01]  /*a560*/  FADD R6, R228, R6 ;  /* 0x00000006e4067221 */ /* 0x010fc20000000000 */
[----:B------:R-:W-:-:S02]  /*a570*/  FADD R7, R229, R7 ;  /* 0x00000007e5077221 */ /* 0x000fc40000000000 */
[----:B0-----:R-:W3:Y:S04]  /*a580*/  LDL R150, [R1+0x1c0] ;  /* 0x0001c00001967983 */ /* 0x001ee80000100800 */
[----:B------:R0:W-:Y:S01]  /*a590*/  STL [R1+0x474], R151 ;  /* 0x0004749701007387 */ /* 0x0001e20000100800 */
[----:B------:R-:W-:-:S01]  /*a5a0*/  FADD R8, R230, R8 ;  /* 0x00000008e6087221 */ /* 0x000fc20000000000 */
[----:B------:R-:W-:Y:S02]  /*a5b0*/  FADD R9, R231, R9 ;  /* 0x00000009e7097221 */ /* 0x000fe40000000000 */
[----:B0-----:R-:W4:Y:S04]  /*a5c0*/  LDL R151, [R1+0x1f0] ;  /* 0x0001f00001977983 */ /* 0x001f280000100800 */
[----:B------:R0:W-:Y:S01]  /*a5d0*/  STL [R1+0x470], R0 ;  /* 0x0004700001007387 */ /* 0x0001e20000100800 */
[----:B------:R-:W-:-:S01]  /*a5e0*/  FADD R10, R232, R10 ;  /* 0x0000000ae80a7221 */ /* 0x000fc20000000000 */
[----:B------:R-:W-:-:S02]  /*a5f0*/  FADD R11, R233, R11 ;  /* 0x0000000be90b7221 */ /* 0x000fc40000000000 */
[----:B0-----:R-:W2:Y:S04]  /*a600*/  LDL.LU R0, [R1+0x210] ;  /* 0x0002100001007983 */ /* 0x001ea80000300800 */
[----:B------:R-:W3:Y:S04]  /*a610*/  LDL.LU R225, [R1+0x69c] ;  /* 0x00069c0001e17983 */ /* 0x000ee80000300800 */
[----:B------:R-:W4:Y:S04]  /*a620*/  LDL.LU R226, [R1+0x698] ;  /* 0x0006980001e27983 */ /* 0x000f280000300800 */
[----:B------:R-:W2:Y:S04]  /*a630*/  LDL.LU R227, [R1+0x694] ;  /* 0x0006940001e37983 */ /* 0x000ea80000300800 */
[----:B------:R-:W2:Y:S04]  /*a640*/  LDL.LU R228, [R1+0x690] ;  /* 0x0006900001e47983 */ /* 0x000ea80000300800 */
[----:B------:R-:W2:Y:S01]  /*a650*/  LDL.LU R229, [R1+0x68c] ;  /* 0x00068c0001e57983 */ /* 0x000ea20000300800 */
[----:B------:R-:W-:-:S03]  /*a660*/  FADD R12, R234, R12 ;  /* 0x0000000cea0c7221 */ /* 0x000fc60000000000 */
[----:B------:R-:W2:Y:S01]  /*a670*/  LDL.LU R230, [R1+0x688] ;  /* 0x0006880001e67983 */ /* 0x000ea20000300800 */
[----:B------:R-:W-:-:S03]  /*a680*/  FADD R13, R235, R13 ;  /* 0x0000000deb0d7221 */ /* 0x000fc60000000000 */
[----:B------:R-:W2:Y:S04]  /*a690*/  LDL.LU R231, [R1+0x684] ;  /* 0x0006840001e77983 */ /* 0x000ea80000300800 */
[----:B------:R-:W2:Y:S04]  /*a6a0*/  LDL.LU R232, [R1+0x680] ;  /* 0x0006800001e87983 */ /* 0x000ea80000300800 */
[----:B------:R-:W2:Y:S04]  /*a6b0*/  LDL.LU R233, [R1+0x67c] ;  /* 0x00067c0001e97983 */ /* 0x000ea80000300800 */
[----:B------:R-:W2:Y:S04]  /*a6c0*/  LDL.LU R234, [R1+0x678] ;  /* 0x0006780001ea7983 */ /* 0x000ea80000300800 */
[----:B------:R-:W2:Y:S01]  /*a6d0*/  LDL.LU R235, [R1+0x674] ;  /* 0x0006740001eb7983 */ /* 0x000ea20000300800 */
[----:B------:R-:W-:-:S01]  /*a6e0*/  FADD R14, R24, R14 ;  /* 0x0000000e180e7221 */ /* 0x000fc20000000000 */
[----:B------:R-:W-:Y:S01]  /*a6f0*/  FADD R15, R25, R15 ;  /* 0x0000000f190f7221 */ /* 0x000fe20000000000 */
[----:B------:R-:W-:-:S01]  /*a700*/  FADD R16, R26, R16 ;  /* 0x000000101a107221 */ /* 0x000fc20000000000 */
[----:B------:R-:W2:Y:S01]  /*a710*/  LDL.LU R24, [R1+0x670] ;  /* 0x0006700001187983 */ /* 0x000ea20000300800 */
[----:B------:R-:W-:-:S01]  /*a720*/  FADD R17, R27, R17 ;  /* 0x000000111b117221 */ /* 0x000fc20000000000 */
[----:B------:R-:W-:-:S02]  /*a730*/  FADD R18, R28, R18 ;  /* 0x000000121c127221 */ /* 0x000fc40000000000 */
[----:B------:R-:W2:Y:S01]  /*a740*/  LDL.LU R25, [R1+0x66c] ;  /* 0x00066c0001197983 */ /* 0x000ea20000300800 */
[----:B------:R-:W-:-:S03]  /*a750*/  FADD R19, R29, R19 ;  /* 0x000000131d137221 */ /* 0x000fc60000000000 */
        /* <DEDUP_REMOVED lines=155> */
[----:B---3--:R-:W-:-:S03]  /*b110*/  FADD R225, R107, R225 ;  /* 0x000000e16be17221 */ /* 0x008fc60000000000 */
[----:B------:R-:W3:Y:S01]  /*b120*/  LDL.LU R104, [R1+0x530] ;  /* 0x0005300001687983 */ /* 0x000ee20000300800 */
[----:B----4-:R-:W-:-:S03]  /*b130*/  FADD R226, R108, R226 ;  /* 0x000000e26ce27221 */ /* 0x010fc60000000000 */
[----:B------:R-:W4:Y:S01]  /*b140*/  LDL.LU R105, [R1+0x52c] ;  /* 0x00052c0001697983 */ /* 0x000f220000300800 */
[----:B--2---:R-:W-:-:S03]  /*b150*/  FADD R227, R109, R227 ;  /* 0x000000e36de37221 */ /* 0x004fc60000000000 */
        /* <DEDUP_REMOVED lines=15> */
[----:B------:R-:W-:-:S01]  /*b250*/  FADD R235, R117, R235 ;  /* 0x000000eb75eb7221 */ /* 0x000fc20000000000 */
[----:B------:R-:W-:Y:S02]  /*b260*/  FADD R121, R120, R121 ;  /* 0x0000007978797221 */ /* 0x000fe40000000000 */
[----:B------:R-:W2:Y:S01]  /*b270*/  LDL.LU R114, [R1+0x508] ;  /* 0x0005080001727983 */ /* 0x000ea20000300800 */
[----:B------:R-:W-:-:S03]  /*b280*/  FADD R236, R118, R236 ;  /* 0x000000ec76ec7221 */ /* 0x000fc60000000000 */
[----:B------:R-:W2:Y:S01]  /*b290*/  LDL.LU R115, [R1+0x504] ;  /* 0x0005040001737983 */ /* 0x000ea20000300800 */
[----:B------:R-:W-:-:S03]  /*b2a0*/  FADD R237, R119, R237 ;  /* 0x000000ed77ed7221 */ /* 0x000fc60000000000 */
[----:B------:R-:W2:Y:S01]  /*b2b0*/  LDL.LU R116, [R1+0x500] ;  /* 0x0005000001747983 */ /* 0x000ea20000300800 */
[----:B------:R-:W-:-:S03]  /*b2c0*/  FADD R123, R122, R123 ;  /* 0x0000007b7a7b7221 */ /* 0x000fc60000000000 */
[----:B------:R-:W2:Y:S04]  /*b2d0*/  LDL.LU R117, [R1+0x4fc] ;  /* 0x0004fc0001757983 */ /* 0x000ea80000300800 */
[----:B------:R-:W2:Y:S01]  /*b2e0*/  LDL.LU R118, [R1+0x4f8] ;  /* 0x0004f80001767983 */ /* 0x000ea20000300800 */
[----:B------:R-:W-:-:S03]  /*b2f0*/  FADD R125, R124, R125 ;  /* 0x0000007d7c7d7221 */ /* 0x000fc60000000000 */
[----:B------:R-:W2:Y:S04]  /*b300*/  LDL.LU R119, [R1+0x4f4] ;  /* 0x0004f40001777983 */ /* 0x000ea80000300800 */
[----:B------:R-:W2:Y:S04]  /*b310*/  LDL.LU R120, [R1+0x4f0] ;  /* 0x0004f00001787983 */ /* 0x000ea80000300800 */
[----:B------:R0:W-:Y:S01]  /*b320*/  STL [R1+0x200], R121 ;  /* 0x0002007901007387 */ /* 0x0001e20000100800 */
[----:B------:R-:W-:-:S01]  /*b330*/  FADD R127, R126, R127 ;  /* 0x0000007f7e7f7221 */ /* 0x000fc20000000000 */
[----:B------:R-:W-:Y:S01]  /*b340*/  FADD R0, R128, R0 ;  /* 0x0000000080007221 */ /* 0x000fe20000000000 */
[----:B------:R-:W-:-:S01]  /*b350*/  FADD R148, R150, R148 ;  /* 0x0000009496947221 */ /* 0x000fc20000000000 */
[----:B0-----:R-:W2:Y:S04]  /*b360*/  LDL.LU R121, [R1+0x4ec] ;  /* 0x0004ec0001797983 */ /* 0x001ea80000300800 */
        /* <DEDUP_REMOVED lines=9> */
[----:B------:R-:W-:-:S02]  /*b400*/  FADD R136, R137, R136 ;  /* 0x0000008889887221 */ /* 0x000fc40000000000 */
[----:B0-----:R-:W2:Y:S04]  /*b410*/  LDL.LU R125, [R1+0x4dc] ;  /* 0x0004dc00017d7983 */ /* 0x001ea80000300800 */
[----:B------:R-:W2:Y:S04]  /*b420*/  LDL.LU R126, [R1+0x4d8] ;  /* 0x0004d800017e7983 */ /* 0x000ea80000300800 */
[----:B------:R0:W-:Y:S01]  /*b430*/  STL [R1+0x20c], R127 ;  /* 0x00020c7f01007387 */ /* 0x0001e20000100800 */
[----:B------:R-:W-:-:S01]  /*b440*/  FADD R132, R134, R132 ;  /* 0x0000008486847221 */ /* 0x000fc20000000000 */
[----:B------:R-:W-:-:S02]  /*b450*/  FADD R2, R130, R2 ;  /* 0x0000000282027221 */ /* 0x000fc40000000000 */
[----:B0-----:R-:W2:Y:S04]  /*b460*/  LDL.LU R127, [R1+0x4d4] ;  /* 0x0004d400017f7983 */ /* 0x001ea80000300800 */
[----:B------:R-:W2:Y:S04]  /*b470*/  LDL.LU R128, [R1+0x4d0] ;  /* 0x0004d00001807983 */ /* 0x000ea80000300800 */
[----:B------:R-:W-:Y:S04]  /*b480*/  STL [R1+0x210], R0 ;  /* 0x0002100001007387 */ /* 0x000fe80000100800 */
[----:B------:R-:W-:Y:S04]  /*b490*/  STL [R1+0x214], R148 ;  /* 0x0002149401007387 */ /* 0x000fe80000100800 */
[----:B------:R-:W-:Y:S04]  /*b4a0*/  STL [R1+0x218], R144 ;  /* 0x0002189001007387 */ /* 0x000fe80000100800 */
[----:B------:R-:W-:Y:S04]  /*b4b0*/  STL [R1+0x21c], R142 ;  /* 0x00021c8e01007387 */ /* 0x000fe80000100800 */
[----:B------:R-:W-:Y:S04]  /*b4c0*/  STL [R1+0x220], R140 ;  /* 0x0002208c01007387 */ /* 0x000fe80000100800 */
[----:B------:R-:W-:Y:S04]  /*b4d0*/  STL [R1+0x224], R138 ;  /* 0x0002248a01007387 */ /* 0x000fe80000100800 */
[----:B------:R-:W3:Y:S04]  /*b4e0*/  LDL.LU R130, [R1+0x234] ;  /* 0x0002340001827983 */ /* 0x000ee80000300800 */
[----:B------:R-:W-:Y:S04]  /*b4f0*/  STL [R1+0x228], R136 ;  /* 0x0002288801007387 */ /* 0x000fe80000100800 */
[----:B------:R0:W-:Y:S04]  /*b500*/  STL [R1+0x22c], R132 ;  /* 0x00022c8401007387 */ /* 0x0001e80000100800 */
[----:B0-----:R-:W4:Y:S04]  /*b510*/  LDL.LU R132, [R1+0x238] ;  /* 0x0002380001847983 */ /* 0x001f280000300800 */
[----:B------:R-:W2:Y:S04]  /*b520*/  LDL.LU R134, [R1+0x23c] ;  /* 0x00023c0001867983 */ /* 0x000ea80000300800 */
[----:B------:R0:W-:Y:S04]  /*b530*/  STL [R1+0x230], R2 ;  /* 0x0002300201007387 */ /* 0x0001e80000100800 */
[----:B------:R-:W2:Y:S04]  /*b540*/  LDL.LU R136, [R1+0x240] ;  /* 0x0002400001887983 */ /* 0x000ea80000300800 */
        /* <DEDUP_REMOVED lines=11> */
[----:B0-----:R-:W2:Y:S04]  /*b600*/  LDL.LU R2, [R1+0x270] ;  /* 0x0002700001027983 */ /* 0x001ea80000300800 */
[----:B------:R-:W2:Y:S01]  /*b610*/  LDL.LU R0, [R1+0x274] ;  /* 0x0002740001007983 */ /* 0x000ea20000300800 */
[----:B---3--:R-:W-:-:S03]  /*b620*/  FADD R130, R129, R130 ;  /* 0x0000008281827221 */ /* 0x008fc60000000000 */
[----:B------:R-:W3:Y:S04]  /*b630*/  LDL.LU R129, [R1+0x4cc] ;  /* 0x0004cc0001817983 */ /* 0x000ee80000300800 */
[----:B------:R0:W-:Y:S04]  /*b640*/  STL [R1+0x234], R130 ;  /* 0x0002348201007387 */ /* 0x0001e80000100800 */
[----:B0-----:R-:W3:Y:S01]  /*b650*/  LDL.LU R130, [R1+0x4c8] ;  /* 0x0004c80001827983 */ /* 0x001ee20000300800 */
[----:B----4-:R-:W-:-:S03]  /*b660*/  FADD R132, R131, R132 ;  /* 0x0000008483847221 */ /* 0x010fc60000000000 */
[----:B------:R-:W4:Y:S01]  /*b670*/  LDL.LU R131, [R1+0x4c4] ;  /* 0x0004c40001837983 */ /* 0x000f220000300800 */
[----:B--2---:R-:W-:-:S03]  /*b680*/  FADD R134, R133, R134 ;  /* 0x0000008685867221 */ /* 0x004fc60000000000 */
[----:B------:R0:W-:Y:S01]  /*b690*/  STL [R1+0x238], R132 ;  /* 0x0002388401007387 */ /* 0x0001e20000100800 */
[----:B------:R-:W-:-:S03]  /*b6a0*/  FADD R136, R135, R136 ;  /* 0x0000008887887221 */ /* 0x000fc60000000000 */
[----:B0-----:R-:W2:Y:S01]  /*b6b0*/  LDL.LU R132, [R1+0x4c0] ;  /* 0x0004c00001847983 */ /* 0x001ea20000300800 */
[----:B------:R-:W-:-:S03]  /*b6c0*/  FADD R150, R151, R150 ;  /* 0x0000009697967221 */ /* 0x000fc60000000000 */
[----:B------:R-:W2:Y:S01]  /*b6d0*/  LDL.LU R133, [R1+0x4bc] ;  /* 0x0004bc0001857983 */ /* 0x000ea20000300800 */
[----:B------:R-:W-:-:S03]  /*b6e0*/  FADD R148, R149, R148 ;  /* 0x0000009495947221 */ /* 0x000fc60000000000 */
[----:B------:R0:W-:Y:S01]  /*b6f0*/  STL [R1+0x23c], R134 ;  /* 0x00023c8601007387 */ /* 0x0001e20000100800 */
[----:B------:R-:W-:-:S01]  /*b700*/  FADD R146, R147, R146 ;  /* 0x0000009293927221 */ /* 0x000fc20000000000 */
[----:B------:R-:W-:Y:S02]  /*b710*/  FADD R144, R145, R144 ;  /* 0x0000009091907221 */ /* 0x000fe40000000000 */
[----:B0-----:R-:W2:Y:S01]  /*b720*/  LDL.LU R134, [R1+0x4b8] ;  /* 0x0004b80001867983 */ /* 0x001ea20000300800 */
[----:B------:R-:W-:-:S03]  /*b730*/  FADD R143, R24, R143 ;  /* 0x0000008f188f7221 */ /* 0x000fc60000000000 */
[----:B------:R-:W2:Y:S01]  /*b740*/  LDL.LU R135, [R1+0x4b4] ;  /* 0x0004b40001877983 */ /* 0x000ea20000300800 */
[----:B------:R-:W-:-:S03]  /*b750*/  FADD R142, R25, R142 ;  /* 0x0000008e198e7221 */ /* 0x000fc60000000000 */
[----:B------:R0:W-:Y:S01]  /*b760*/  STL [R1+0x240], R136 ;  /* 0x0002408801007387 */ /* 0x0001e20000100800 */
[----:B------:R-:W-:-:S01]  /*b770*/  FADD R141, R26, R141 ;  /* 0x0000008d1a8d7221 */ /* 0x000fc20000000000 */
[----:B------:R-:W-:Y:S01]  /*b780*/  FADD R140, R27, R140 ;  /* 0x0000008c1b8c7221 */ /* 0x000fe20000000000 */
[----:B------:R-:W-:-:S01]  /*b790*/  FADD R139, R28, R139 ;  /* 0x0000008b1c8b7221 */ /* 0x000fc20000000000 */
[----:B0-----:R-:W2:Y:S01]  /*b7a0*/  LDL.LU R136, [R1+0x4b0] ;  /* 0x0004b00001887983 */ /* 0x001ea20000300800 */
[----:B------:R-:W-:-:S03]  /*b7b0*/  FADD R138, R29, R138 ;  /* 0x0000008a1d8a7221 */ /* 0x000fc60000000000 */
[----:B------:R0:W-:Y:S01]  /*b7c0*/  STL [R1+0x244], R150 ;  /* 0x0002449601007387 */ /* 0x0001e20000100800 */
[----:B------:R-:W-:-:S03]  /*b7d0*/  FADD R137, R30, R137 ;  /* 0x000000891e897221 */ /* 0x000fc60000000000 */
[----:B------:R1:W-:Y:S01]  /*b7e0*/  STL [R1+0x248], R148 ;  /* 0x0002489401007387 */ /* 0x0003e20000100800 */
[----:B------:R-:W-:-:S03]  /*b7f0*/  FADD R2, R31, R2 ;  /* 0x000000021f027221 */ /* 0x000fc60000000000 */
[----:B------:R1:W-:Y:S01]  /*b800*/  STL [R1+0x24c], R146 ;  /* 0x00024c9201007387 */ /* 0x0003e20000100800 */
[----:B------:R-:W-:-:S03]  /*b810*/  FADD R0, R32, R0 ;  /* 0x0000000020007221 */ /* 0x000fc60000000000 */
[----:B------:R1:W-:Y:S04]  /*b820*/  STL [R1+0x250], R144 ;  /* 0x0002509001007387 */ /* 0x0003e80000100800 */
[----:B------:R1:W-:Y:S04]  /*b830*/  STL [R1+0x254], R143 ;  /* 0x0002548f01007387 */ /* 0x0003e80000100800 */
[----:B------:R1:W-:Y:S04]  /*b840*/  STL [R1+0x258], R142 ;  /* 0x0002588e01007387 */ /* 0x0003e80000100800 */
[----:B------:R1:W-:Y:S04]  /*b850*/  STL [R1+0x25c], R141 ;  /* 0x00025c8d01007387 */ /* 0x0003e80000100800 */
[----:B------:R1:W-:Y:S04]  /*b860*/  STL [R1+0x260], R140 ;  /* 0x0002608c01007387 */ /* 0x0003e80000100800 */
[----:B------:R1:W-:Y:S04]  /*b870*/  STL [R1+0x264], R139 ;  /* 0x0002648b01007387 */ /* 0x0003e80000100800 */
[----:B------:R1:W-:Y:S04]  /*b880*/  STL [R1+0x268], R138 ;  /* 0x0002688a01007387 */ /* 0x0003e80000100800 */
[----:B------:R-:W3:Y:S04]  /*b890*/  LDL.LU R151, [R1+0x278] ;  /* 0x0002780001977983 */ /* 0x000ee80000300800 */
[----:B------:R1:W-:Y:S04]  /*b8a0*/  STL [R1+0x26c], R137 ;  /* 0x00026c8901007387 */ /* 0x0003e80000100800 */
[----:B0-----:R-:W4:Y:S04]  /*b8b0*/  LDL.LU R150, [R1+0x27c] ;  /* 0x00027c0001967983 */ /* 0x001f280000300800 */
[----:B------:R0:W-:Y:S04]  /*b8c0*/  STL [R1+0x270], R2 ;  /* 0x0002700201007387 */ /* 0x0001e80000100800 */
[----:B------:R-:W2:Y:S04]  /*b8d0*/  LDL.LU R149, [R1+0x280] ;  /* 0x0002800001957983 */ /* 0x000ea80000300800 */
[----:B------:R0:W-:Y:S04]  /*b8e0*/  STL [R1+0x274], R0 ;  /* 0x0002740001007387 */ /* 0x0001e80000100800 */
[----:B-1----:R-:W2:Y:S04]  /*b8f0*/  LDL.LU R148, [R1+0x284] ;  /* 0x0002840001947983 */ /* 0x002ea80000300800 */
        /* <DEDUP_REMOVED lines=13> */
[----:B---3--:R-:W-:-:S05]  /*b9d0*/  FADD R151, R33, R151 ;  /* 0x0000009721977221 */ /* 0x008fca0000000000 */
[----:B------:R0:W-:Y:S01]  /*b9e0*/  STL [R1+0x278], R151 ;  /* 0x0002789701007387 */ /* 0x0001e20000100800 */
[----:B----4-:R-:W-:-:S05]  /*b9f0*/  FADD R150, R34, R150 ;  /* 0x0000009622967221 */ /* 0x010fca0000000000 */
[----:B------:R1:W-:Y:S01]  /*ba00*/  STL [R1+0x27c], R150 ;  /* 0x00027c9601007387 */ /* 0x0003e20000100800 */
[----:B--2---:R-:W-:-:S05]  /*ba10*/  FADD R149, R35, R149 ;  /* 0x0000009523957221 */ /* 0x004fca0000000000 */
[----:B------:R2:W-:Y:S01]  /*ba20*/  STL [R1+0x280], R149 ;  /* 0x0002809501007387 */ /* 0x0005e20000100800 */
[----:B------:R-:W-:-:S01]  /*ba30*/  FADD R148, R36, R148 ;  /* 0x0000009424947221 */ /* 0x000fc20000000000 */
[----:B------:R-:W-:-:S04]  /*ba40*/  FADD R147, R37, R147 ;  /* 0x0000009325937221 */ /* 0x000fc80000000000 */
[----:B------:R3:W-:Y:S01]  /*ba50*/  STL [R1+0x284], R148 ;  /* 0x0002849401007387 */ /* 0x0007e20000100800 */
[----:B------:R-:W-:-:S03]  /*ba60*/  FADD R146, R38, R146 ;  /* 0x0000009226927221 */ /* 0x000fc60000000000 */
        /* <DEDUP_REMOVED lines=20> */
[----:B0-----:R-:W4:Y:S01]  /*bbb0*/  LDL.LU R151, [R1+0x2bc] ;  /* 0x0002bc0001977983 */ /* 0x001f220000300800 */
[----:B------:R-:W-:-:S03]  /*bbc0*/  FADD R0, R49, R0 ;  /* 0x0000000031007221 */ /* 0x000fc60000000000 */
[----:B------:R0:W-:Y:S04]  /*bbd0*/  STL [R1+0x2b0], R137 ;  /* 0x0002b08901007387 */ /* 0x0001e80000100800 */
[----:B-1----:R-:W4:Y:S04]  /*bbe0*/  LDL.LU R150, [R1+0x2c0] ;  /* 0x0002c00001967983 */ /* 0x002f280000300800 */
[----:B------:R1:W-:Y:S04]  /*bbf0*/  STL [R1+0x2b4], R2 ;  /* 0x0002b40201007387 */ /* 0x0003e80000100800 */
[----:B--2---:R-:W2:Y:S04]  /*bc00*/  LDL.LU R149, [R1+0x2c4] ;  /* 0x0002c40001957983 */ /* 0x004ea80000300800 */
[----:B------:R1:W-:Y:S04]  /*bc10*/  STL [R1+0x2b8], R0 ;  /* 0x0002b80001007387 */ /* 0x0003e80000100800 */
[----:B---3--:R-:W3:Y:S04]  /*bc20*/  LDL.LU R148, [R1+0x2c8] ;  /* 0x0002c80001947983 */ /* 0x008ee80000300800 */
[----:B----4-:R-:W4:Y:S04]  /*bc30*/  LDL.LU R147, [R1+0x2cc] ;  /* 0x0002cc0001937983 */ /* 0x010f280000300800 */
[----:B------:R-:W4:Y:S04]  /*bc40*/  LDL.LU R146, [R1+0x2d0] ;  /* 0x0002d00001927983 */ /* 0x000f280000300800 */
        /* <DEDUP_REMOVED lines=8> */
[----:B0-----:R-:W4:Y:S04]  /*bcd0*/  LDL.LU R137, [R1+0x2f4] ;  /* 0x0002f40001897983 */ /* 0x001f280000300800 */
[----:B-1----:R-:W4:Y:S04]  /*bce0*/  LDL.LU R2, [R1+0x2f8] ;  /* 0x0002f80001027983 */ /* 0x002f280000300800 */
[----:B------:R-:W4:Y:S01]  /*bcf0*/  LDL.LU R0, [R1+0x2fc] ;  /* 0x0002fc0001007983 */ /* 0x000f220000300800 */
[----:B------:R-:W-:-:S01]  /*bd00*/  FADD R151, R50, R151 ;  /* 0x0000009732977221 */ /* 0x000fc20000000000 */
[----:B------:R-:W-:-:S04]  /*bd10*/  FADD R150, R51, R150 ;  /* 0x0000009633967221 */ /* 0x000fc80000000000 */
[----:B------:R0:W-:Y:S01]  /*bd20*/  STL [R1+0x2bc], R151 ;  /* 0x0002bc9701007387 */ /* 0x0001e20000100800 */
[----:B--2---:R-:W-:-:S03]  /*bd30*/  FADD R149, R52, R149 ;  /* 0x0000009534957221 */ /* 0x004fc60000000000 */
[----:B------:R1:W-:Y:S01]  /*bd40*/  STL [R1+0x2c0], R150 ;  /* 0x0002c09601007387 */ /* 0x0003e20000100800 */
[----:B---3--:R-:W-:-:S03]  /*bd50*/  FADD R148, R53, R148 ;  /* 0x0000009435947221 */ /* 0x008fc60000000000 */
[----:B------:R2:W-:Y:S01]  /*bd60*/  STL [R1+0x2c4], R149 ;  /* 0x0002c49501007387 */ /* 0x0005e20000100800 */
[----:B----4-:R-:W-:-:S03]  /*bd70*/  FADD R147, R54, R147 ;  /* 0x0000009336937221 */ /* 0x010fc60000000000 */
        /* <DEDUP_REMOVED lines=198> */
[----:B------:R-:W-:Y:S01]  /*c9e0*/  STL [R1+0x3cc], R151 ;  /* 0x0003cc9701007387 */ /* 0x000fe20000100800 */
[----:B--2---:R-:W-:-:S03]  /*c9f0*/  FADD R149, R120, R149 ;  /* 0x0000009578957221 */ /* 0x004fc60000000000 */
[----:B------:R-:W-:Y:S01]  /*ca00*/  STL [R1+0x3d0], R150 ;  /* 0x0003d09601007387 */ /* 0x000fe20000100800 */
[----:B---3--:R-:W-:-:S03]  /*ca10*/  FADD R148, R121, R148 ;  /* 0x0000009479947221 */ /* 0x008fc60000000000 */
[----:B------:R-:W-:Y:S01]  /*ca20*/  STL [R1+0x3d4], R149 ;  /* 0x0003d49501007387 */ /* 0x000fe20000100800 */
[----:B----4-:R-:W-:-:S03]  /*ca30*/  FADD R147, R122, R147 ;  /* 0x000000937a937221 */ /* 0x010fc60000000000 */
[----:B------:R-:W-:Y:S01]  /*ca40*/  STL [R1+0x3d8], R148 ;  /* 0x0003d89401007387 */ /* 0x000fe20000100800 */
[----:B------:R-:W-:-:S03]  /*ca50*/  FADD R146, R123, R146 ;  /* 0x000000927b927221 */ /* 0x000fc60000000000 */
        /* <DEDUP_REMOVED lines=18> */
[----:B------:R-:W-:Y:S04]  /*cb80*/  STL [R1+0x400], R138 ;  /* 0x0004008a01007387 */ /* 0x000fe80000100800 */
[----:B------:R0:W-:Y:S04]  /*cb90*/  STL [R1+0x404], R137 ;  /* 0x0004048901007387 */ /* 0x0001e80000100800 */
[----:B0-----:R-:W2:Y:S01]  /*cba0*/  LDL.LU R137, [R1+0x410] ;  /* 0x0004100001897983 */ /* 0x001ea20000300800 */
[----:B------:R-:W-:-:S01]  /*cbb0*/  FADD R2, R133, R2 ;  /* 0x0000000285027221 */ /* 0x000fc20000000000 */
[----:B------:R-:W-:-:S02]  /*cbc0*/  FADD R0, R134, R0 ;  /* 0x0000000086007221 */ /* 0x000fc40000000000 */
[----:B------:R-:W3:Y:S04]  /*cbd0*/  LDL.LU R138, [R1+0x414] ;  /* 0x00041400018a7983 */ /* 0x000ee80000300800 */
[----:B------:R-:W-:Y:S04]  /*cbe0*/  STL [R1+0x408], R2 ;  /* 0x0004080201007387 */ /* 0x000fe80000100800 */
[----:B------:R-:W4:Y:S04]  /*cbf0*/  LDL.LU R139, [R1+0x418] ;  /* 0x00041800018b7983 */ /* 0x000f280000300800 */
[----:B------:R0:W-:Y:S04]  /*cc00*/  STL [R1+0x40c], R0 ;  /* 0x00040c0001007387 */ /* 0x0001e80000100800 */
        /* <DEDUP_REMOVED lines=13> */
[----:B------:R-:W4:Y:S01]  /*cce0*/  LDL.LU R2, [R1+0x450] ;  /* 0x0004500001027983 */ /* 0x000f220000300800 */
[----:B--2---:R-:W-:-:S05]  /*ccf0*/  FADD R137, R135, R137 ;  /* 0x0000008987897221 */ /* 0x004fca0000000000 */
[----:B------:R0:W-:Y:S04]  /*cd00*/  STL [R1+0x410], R137 ;  /* 0x0004108901007387 */ /* 0x0001e80000100800 */
[----:B0-----:R-:W4:Y:S01]  /*cd10*/  LDL.LU R137, [R1+0x4ac] ;  /* 0x0004ac0001897983 */ /* 0x001f220000300800 */
[----:B---3--:R-:W-:-:S05]  /*cd20*/  FADD R138, R136, R138 ;  /* 0x0000008a888a7221 */ /* 0x008fca0000000000 */
[----:B------:R0:W-:Y:S04]  /*cd30*/  STL [R1+0x414], R138 ;  /* 0x0004148a01007387 */ /* 0x0001e80000100800 */
[----:B0-----:R-:W2:Y:S01]  /*cd40*/  LDL.LU R138, [R1+0x4a8] ;  /* 0x0004a800018a7983 */ /* 0x001ea20000300800 */
[----:B----4-:R-:W-:-:S05]  /*cd50*/  FADD R139, R137, R139 ;  /* 0x0000008b898b7221 */ /* 0x010fca0000000000 */
[----:B------:R0:W-:Y:S04]  /*cd60*/  STL [R1+0x418], R139 ;  /* 0x0004188b01007387 */ /* 0x0001e80000100800 */
[----:B0-----:R-:W3:Y:S01]  /*cd70*/  LDL.LU R139, [R1+0x4a4] ;  /* 0x0004a400018b7983 */ /* 0x001ee20000300800 */
[----:B--2---:R-:W-:-:S05]  /*cd80*/  FADD R140, R138, R140 ;  /* 0x0000008c8a8c7221 */ /* 0x004fca0000000000 */
[----:B------:R0:W-:Y:S04]  /*cd90*/  STL [R1+0x41c], R140 ;  /* 0x00041c8c01007387 */ /* 0x0001e80000100800 */
[----:B0-----:R-:W2:Y:S01]  /*cda0*/  LDL.LU R140, [R1+0x4a0] ;  /* 0x0004a000018c7983 */ /* 0x001ea20000300800 */
[----:B---3--:R-:W-:-:S05]  /*cdb0*/  FADD R141, R139, R141 ;  /* 0x0000008d8b8d7221 */ /* 0x008fca0000000000 */
        /* <DEDUP_REMOVED lines=34> */
[----:B0-----:R0:W5:Y:S01]  /*cfe0*/  LDL.LU R0, [R1+0x470] ;  /* 0x0004700001007983 */ /* 0x0011620000300800 */
[----:B------:R-:W-:Y:S01]  /*cff0*/  UMOV UR6, URZ ;  /* 0x0000003f00067c82 */ /* 0x000fe20008000000 */
[----:B---3--:R-:W-:-:S05]  /*d000*/  FADD R2, R2, R151 ;  /* 0x0000009702027221 */ /* 0x008fca0000000000 */
[----:B------:R0:W-:Y:S02]  /*d010*/  STL [R1+0x450], R2 ;  /* 0x0004500201007387 */ /* 0x0001e40000100800 */
.L_x_28:
[----:B------:R-:W-:Y:S05]  /*d020*/  @!P2 BRA `(.L_x_29) ;  /* 0x000000000004a947 */ /* 0x000fea0003800000 */
[----:B------:R-:W-:Y:S01]  /*d030*/  BPT.TRAP 0x1 ;  /* 0x000000040000795c */ /* 0x000fe20000300000 */
.L_x_29:
[----:B-----5:R2:W-:Y:S04]  /*d040*/  STL [R1+0x470], R0 ;  /* 0x0004700001007387 */ /* 0x0205e80000100800 */
[----:B--2---:R-:W2:Y:S01]  /*d050*/  LDL R0, [R1+0x454] ;  /* 0x0004540001007983 */ /* 0x004ea20000100800 */
[----:B0-----:R-:W-:-:S05]  /*d060*/  IMAD.U32 R2, RZ, RZ, UR25 ;  /* 0x00000019ff027e24 */ /* 0x001fca000f8e00ff */
[----:B------:R-:W-:-:S05]  /*d070*/  @P0 LEA R2, R2, UR11, 0x3 ;  /* 0x0000000b02020c11 */ /* 0x000fca000f8e18ff */
[----:B------:R-:W-:Y:S01]  /*d080*/  @P0 VIADD R2, R2, 0x38 ;  /* 0x0000003802020836 */ /* 0x000fe20000000000 */
[----:B------:R-:W-:-:S06]  /*d090*/  UISETP.GT.U32.AND UP0, UPT, UR13, 0x1, UPT ;  /* 0x000000010d00788c */ /* 0x000fcc000bf04070 */
[----:B------:R-:W-:Y:S02]  /*d0a0*/  PLOP3.LUT P1, PT, PT, PT, UP0, 0x80, 0x0 ;  /* 0x000000000000781c */ /* 0x000fe40003f2f008 */
[----:B--2---:R-:W-:Y:S02]  /*d0b0*/  @P0 PRMT R2, R0, 0x654, R2 ;  /* 0x0000065400020816 */ /* 0x004fe40000000002 */
[----:B------:R0:W5:Y:S02]  /*d0c0*/  LDL.LU R0, [R1+0x470] ;  /* 0x0004700001007983 */ /* 0x0001640000300800 */
[----:B------:R0:W-:Y:S07]  /*d0d0*/  @P0 SYNCS.ARRIVE.TRANS64.RED.A1T0 RZ, [R2+URZ], RZ ;  /* 0x000000ff02ff09a7 */ /* 0x0001ee000810043f */
[----:B------:R-:W-:Y:S05]  /*d0e0*/  @P1 BRA `(.L_x_30) ;  /* 0x0000000000041947 */ /* 0x000fea0003800000 */
[----:B------:R-:W-:Y:S01]  /*d0f0*/  BPT.TRAP 0x1 ;  /* 0x000000040000795c */ /* 0x000fe20000300000 */
.L_x_30:
[----:B------:R-:W-:Y:S02]  /*d100*/  UISETP.GT.AND UP2, UPT, UR24, 0x1, UPT ;  /* 0x000000011800788c */ /* 0x000fe4000bf44270 */
[----:B------:R-:W-:Y:S02]  /*d110*/  UIADD3 UR23, UR23, 0x1, URZ ;  /* 0x0000000117177890 */ /* 0x000fe4000fffe03f */
[----:B------:R-:W-:Y:S02]  /*d120*/  UIADD3 UR25, UR25, 0x1, URZ ;  /* 0x0000000119197890 */ /* 0x000fe4000fffe03f */
[----:B------:R-:W-:Y:S01]  /*d130*/  PLOP3.LUT P1, PT, PT, PT, UP2, 0x80, 0x0 ;  /* 0x000000000000781c */ /* 0x000fe20003f2f028 */
[----:B------:R-:W-:Y:S02]  /*d140*/  UISETP.NE.AND UP0, UPT, UR23, 0x7, UPT ;  /* 0x000000071700788c */ /* 0x000fe4000bf05270 */
[----:B------:R-:W-:Y:S02]  /*d150*/  UISETP.NE.AND UP1, UPT, UR25, 0x7, UPT ;  /* 0x000000071900788c */ /* 0x000fe4000bf25270 */
[----:B------:R-:W-:-:S02]  /*d160*/  USEL UR8, URZ, 0x1, UP0 ;  /* 0x000000013f087887 */ /* 0x000fc40008000000 */
[----:B------:R-:W-:Y:S02]  /*d170*/  UIADD3 UR24, UR24, -0x1, URZ ;  /* 0xffffffff18187890 */ /* 0x000fe4000fffe03f */
[----:B------:R-:W-:Y:S02]  /*d180*/  USEL UR23, UR23, URZ, UP0 ;  /* 0x0000003f17177287 */ /* 0x000fe40008000000 */
[----:B-----5:R-:W-:Y:S01]  /*d190*/  LOP3.LUT R0, R0, UR8, RZ, 0x3c, !PT ;  /* 0x0000000800007c12 */ /* 0x020fe2000f8e3cff */
[----:B------:R-:W-:Y:S01]  /*d1a0*/  USEL UR25, UR25, URZ, UP1 ;  /* 0x0000003f19197287 */ /* 0x000fe20008800000 */
[----:B------:R-:W-:Y:S01]  /*d1b0*/  UMOV UR8, 0x1 ;  /* 0x0000000100087882 */ /* 0x000fe20000000000 */
[----:B------:R-:W-:Y:S10]  /*d1c0*/  @P1 BRA `(.L_x_31) ;  /* 0xffffff9c00ac1947 */ /* 0x000ff4000383ffff */
.L_x_23:
[----:B------:R-:W-:-:S04]  /*d1d0*/  UISETP.NE.AND UP0, UPT, UR6, URZ, UPT ;  /* 0x0000003f0600728c */ /* 0x000fc8000bf05270 */
[----:B------:R-:W-:-:S06]  /*d1e0*/  USEL UR6, URZ, 0x1, !UP0 ;  /* 0x000000013f067887 */ /* 0x000fcc000c000000 */
[----:B------:R-:W-:-:S13]  /*d1f0*/  ISETP.NE.AND P1, PT, RZ, UR6, PT ;  /* 0x00000006ff007c0c */ /* 0x000fda000bf25270 */
[----:B------:R-:W-:Y:S05]  /*d200*/  @!P1 BRA `(.L_x_32) ;  /* 0x0000003800109947 */ /* 0x000fea0003800000 */
[----:B------:R2:W-:Y:S04]  /*d210*/  STL [R1+0x620], R43 ;  /* 0x0006202b01007387 */ /* 0x0005e80000100800 */
[----:B--2---:R-:W2:Y:S04]  /*d220*/  LDL.LU R43, [R1] ;  /* 0x00000000012b7983 */ /* 0x004ea80000300800 */
[----:B------:R3:W-:Y:S04]  /*d230*/  STL [R1+0x61c], R44 ;  /* 0x00061c2c01007387 */ /* 0x0007e80000100800 */
[----:B---3--:R-:W3:Y:S04]  /*d240*/  LDL.LU R44, [R1+0x4] ;  /* 0x00000400012c7983 */ /* 0x008ee80000300800 */
[----:B------:R4:W-:Y:S04]  /*d250*/  STL [R1+0x618], R45 ;  /* 0x0006182d01007387 */ /* 0x0009e80000100800 */
[----:B----4-:R-:W4:Y:S04]  /*d260*/  LDL.LU R45, [R1+0x8] ;  /* 0x00000800012d7983 */ /* 0x010f280000300800 */
[----:B------:R5:W-:Y:S04]  /*d270*/  STL [R1+0x614], R46 ;  /* 0x0006142e01007387 */ /* 0x000be80000100800 */
[----:B-----5:R-:W5:Y:S04]  /*d280*/  LDL.LU R46, [R1+0xc] ;  /* 0x00000c00012e7983 */ /* 0x020f680000300800 */
[----:B------:R0:W-:Y:S04]  /*d290*/  STL [R1+0x610], R47 ;  /* 0x0006102f01007387 */ /* 0x0001e80000100800 */
[----:B0-----:R-:W5:Y:S04]  /*d2a0*/  LDL.LU R47, [R1+0x10] ;  /* 0x00001000012f7983 */ /* 0x001f680000300800 */
        /* <DEDUP_REMOVED lines=136> */
[----:B------:R-:W5:Y:S04]  /*db30*/  LDL.LU R0, [R1+0x1b0] ;  /* 0x0001b00001007983 */ /* 0x000f680000300800 */
[----:B------:R-:W5:Y:S04]  /*db40*/  LDL.LU R2, [R1+0x204] ;  /* 0x0002040001027983 */ /* 0x000f680000300800 */
        /* <DEDUP_REMOVED lines=67> */
[----:B0-----:R-:W5:Y:S01]  /*df80*/  LDL.LU R149, [R1+0x12c] ;  /* 0x00012c0001957983 */ /* 0x001f620000300800 */
[----:B--2---:R-:W-:-:S03]  /*df90*/  FADD R3, R43, R3 ;  /* 0x000000032b037221 */ /* 0x004fc60000000000 */
[----:B------:R0:W-:Y:S01]  /*dfa0*/  STL [R1+0x474], R150 ;  /* 0x0004749601007387 */ /* 0x0001e20000100800 */
[----:B---3--:R-:W-:Y:S01]  /*dfb0*/  FADD R4, R44, R4 ;  /* 0x000000042c047221 */ /* 0x008fe20000000000 */
[----:B----4-:R-:W-:Y:S01]  /*dfc0*/  FADD R5, R45, R5 ;  /* 0x000000052d057221 */ /* 0x010fe20000000000 */
[----:B-----5:R-:W-:Y:S01]  /*dfd0*/  FADD R6, R46, R6 ;  /* 0x000000062e067221 */ /* 0x020fe20000000000 */
[----:B------:R-:W-:Y:S01]  /*dfe0*/  FADD R7, R47, R7 ;  /* 0x000000072f077221 */ /* 0x000fe20000000000 */
[----:B0-----:R-:W2:Y:S04]  /*dff0*/  LDL.LU R150, [R1+0x128] ;  /* 0x0001280001967983 */ /* 0x001ea80000300800 */
[----:B------:R0:W-:Y:S01]  /*e000*/  STL [R1+0x470], R151 ;  /* 0x0004709701007387 */ /* 0x0001e20000100800 */
[----:B------:R-:W-:Y:S01]  /*e010*/  FADD R8, R48, R8 ;  /* 0x0000000830087221 */ /* 0x000fe20000000000 */
[----:B------:R-:W-:Y:S01]  /*e020*/  FADD R9, R49, R9 ;  /* 0x0000000931097221 */ /* 0x000fe20000000000 */
[----:B------:R-:W-:Y:S01]  /*e030*/  FADD R10, R50, R10 ;  /* 0x0000000a320a7221 */ /* 0x000fe20000000000 */
[----:B0-----:R-:W3:Y:S04]  /*e040*/  LDL.LU R151, [R1+0x124] ;  /* 0x0001240001977983 */ /* 0x001ee80000300800 */
[----:B------:R-:W4:Y:S04]  /*e050*/  LDL.LU R43, [R1+0x620] ;  /* 0x00062000012b7983 */ /* 0x000f280000300800 */
[----:B------:R-:W5:Y:S04]  /*e060*/  LDL.LU R44, [R1+0x61c] ;  /* 0x00061c00012c7983 */ /* 0x000f680000300800 */
[----:B------:R-:W4:Y:S04]  /*e070*/  LDL.LU R45, [R1+0x618] ;  /* 0x00061800012d7983 */ /* 0x000f280000300800 */
[----:B------:R-:W5:Y:S01]  /*e080*/  LDL.LU R46, [R1+0x614] ;  /* 0x00061400012e7983 */ /* 0x000f620000300800 */
[----:B------:R-:W-:-:S03]  /*e090*/  FADD R11, R51, R11 ;  /* 0x0000000b330b7221 */ /* 0x000fc60000000000 */
[----:B------:R-:W4:Y:S01]  /*e0a0*/  LDL.LU R47, [R1+0x610] ;  /* 0x00061000012f7983 */ /* 0x000f220000300800 */
[----:B------:R-:W-:-:S03]  /*e0b0*/  FADD R12, R52, R12 ;  /* 0x0000000c340c7221 */ /* 0x000fc60000000000 */
        /* <DEDUP_REMOVED lines=132> */
[----:B------:R-:W5:Y:S04]  /*e900*/  LDL.LU R114, [R1+0x504] ;  /* 0x0005040001727983 */ /* 0x000f680000300800 */
[----:B------:R-:W5:Y:S01]  /*e910*/  LDL.LU R115, [R1+0x500] ;  /* 0x0005000001737983 */ /* 0x000f620000300800 */
[----:B------:R-:W-:Y:S01]  /*e920*/  FADD R206, R149, R206 ;  /* 0x000000ce95ce7221 */ /* 0x000fe20000000000 */
[----:B------:R-:W-:Y:S01]  /*e930*/  FADD R237, R118, R237 ;  /* 0x000000ed76ed7221 */ /* 0x000fe20000000000 */
[----:B------:R-:W-:Y:S01]  /*e940*/  FADD R236, R119, R236 ;  /* 0x000000ec77ec7221 */ /* 0x000fe20000000000 */
[----:B------:R0:W-:Y:S01]  /*e950*/  STL [R1+0x200], R116 ;  /* 0x0002007401007387 */ /* 0x0001e20000100800 */
[----:B------:R-:W-:Y:S01]  /*e960*/  FADD R235, R120, R235 ;  /* 0x000000eb78eb7221 */ /* 0x000fe20000000000 */
        /* <DEDUP_REMOVED lines=8> */
[----:B0-----:R-:W4:Y:S01]  /*e9f0*/  LDL.LU R116, [R1+0x1b4] ;  /* 0x0001b40001747983 */ /* 0x001f220000300800 */
[----:B------:R-:W-:Y:S01]  /*ea00*/  FADD R226, R129, R226 ;  /* 0x000000e281e27221 */ /* 0x000fe20000000000 */
[----:B------:R-:W-:Y:S01]  /*ea10*/  FADD R225, R130, R225 ;  /* 0x000000e182e17221 */ /* 0x000fe20000000000 */
[----:B------:R-:W-:Y:S01]  /*ea20*/  FADD R224, R131, R224 ;  /* 0x000000e083e07221 */ /* 0x000fe20000000000 */
[----:B------:R-:W4:Y:S01]  /*ea30*/  LDL.LU R148, [R1+0x208] ;  /* 0x0002080001947983 */ /* 0x000f220000300800 */
[----:B------:R-:W-:Y:S01]  /*ea40*/  FADD R223, R132, R223 ;  /* 0x000000df84df7221 */ /* 0x000fe20000000000 */
[----:B------:R-:W-:Y:S01]  /*ea50*/  FADD R216, R139, R216 ;  /* 0x000000d88bd87221 */ /* 0x000fe20000000000 */
[----:B------:R-:W-:Y:S01]  /*ea60*/  FADD R222, R133, R222 ;  /* 0x000000de85de7221 */ /* 0x000fe20000000000 */
        /* <DEDUP_REMOVED lines=8> */
[----:B------:R-:W5:Y:S01]  /*eaf0*/  LDL.LU R149, [R1+0x20c] ;  /* 0x00020c0001957983 */ /* 0x000f620000300800 */
[----:B------:R-:W-:Y:S01]  /*eb00*/  FADD R212, R143, R212 ;  /* 0x000000d48fd47221 */ /* 0x000fe20000000000 */
[----:B------:R-:W-:Y:S01]  /*eb10*/  FADD R218, R137, R218 ;  /* 0x000000da89da7221 */ /* 0x000fe20000000000 */
[----:B------:R-:W-:Y:S01]  /*eb20*/  FADD R211, R144, R211 ;  /* 0x000000d390d37221 */ /* 0x000fe20000000000 */
[----:B------:R-:W5:Y:S01]  /*eb30*/  LDL.LU R118, [R1+0x1bc] ;  /* 0x0001bc0001767983 */ /* 0x000f620000300800 */
[----:B------:R-:W-:Y:S01]  /*eb40*/  FADD R217, R138, R217 ;  /* 0x000000d98ad97221 */ /* 0x000fe20000000000 */
[----:B------:R-:W-:Y:S01]  /*eb50*/  FADD R210, R145, R210 ;  /* 0x000000d291d27221 */ /* 0x000fe20000000000 */
[----:B---3--:R-:W-:Y:S01]  /*eb60*/  FADD R204, R151, R204 ;  /* 0x000000cc97cc7221 */ /* 0x008fe20000000000 */
[----:B------:R-:W3:Y:S01]  /*eb70*/  LDL.LU R0, [R1+0x210] ;  /* 0x0002100001007983 */ /* 0x000ee20000300800 */
[----:B------:R-:W-:Y:S01]  /*eb80*/  FADD R209, R146, R209 ;  /* 0x000000d192d17221 */ /* 0x000fe20000000000 */
[----:B--2---:R-:W-:Y:S01]  /*eb90*/  FADD R205, R150, R205 ;  /* 0x000000cd96cd7221 */ /* 0x004fe20000000000 */
[----:B------:R-:W-:Y:S01]  /*eba0*/  FADD R208, R147, R208 ;  /* 0x000000d093d07221 */ /* 0x000fe20000000000 */
[----:B------:R-:W2:Y:S04]  /*ebb0*/  LDL.LU R119, [R1+0x1c0] ;  /* 0x0001c00001777983 */ /* 0x000ea80000300800 */
[----:B0-----:R-:W2:Y:S04]  /*ebc0*/  LDL.LU R2, [R1+0x214] ;  /* 0x0002140001027983 */ /* 0x001ea80000300800 */
        /* <DEDUP_REMOVED lines=29> */
[----:B------:R-:W2:Y:S01]  /*eda0*/  LDL.LU R147, [R1+0x250] ;  /* 0x0002500001937983 */ /* 0x000ea20000300800 */
[----:B----4-:R-:W-:-:S03]  /*edb0*/  FADD R148, R116, R148 ;  /* 0x0000009474947221 */ /* 0x010fc60000000000 */
[----:B------:R-:W4:Y:S04]  /*edc0*/  LDL.LU R116, [R1+0x4fc] ;  /* 0x0004fc0001747983 */ /* 0x000f280000300800 */
[----:B------:R0:W-:Y:S01]  /*edd0*/  STL [R1+0x208], R148 ;  /* 0x0002089401007387 */ /* 0x0001e20000100800 */
[----:B-----5:R-:W-:-:S03]  /*ede0*/  FADD R149, R117, R149 ;  /* 0x0000009575957221 */ /* 0x020fc60000000000 */
[----:B0-----:R-:W5:Y:S04]  /*edf0*/  LDL.LU R148, [R1+0x254] ;  /* 0x0002540001947983 */ /* 0x001f680000300800 */
[----:B------:R-:W4:Y:S04]  /*ee00*/  LDL.LU R117, [R1+0x4f8] ;  /* 0x0004f80001757983 */ /* 0x000f280000300800 */
[----:B------:R0:W-:Y:S04]  /*ee10*/  STL [R1+0x20c], R149 ;  /* 0x00020c9501007387 */ /* 0x0001e80000100800 */
[----:B0-----:R-:W4:Y:S01]  /*ee20*/  LDL.LU R149, [R1+0x258] ;  /* 0x0002580001957983 */ /* 0x001f220000300800 */
[----:B---3--:R-:W-:Y:S01]  /*ee30*/  FADD R0, R118, R0 ;  /* 0x0000000076007221 */ /* 0x008fe20000000000 */
[----:B--2---:R-:W-:-:S02]  /*ee40*/  FADD R2, R119, R2 ;  /* 0x0000000277027221 */ /* 0x004fc40000000000 */
[----:B------:R-:W2:Y:S01]  /*ee50*/  LDL.LU R118, [R1+0x4f4] ;  /* 0x0004f40001767983 */ /* 0x000ea20000300800 */
[----:B------:R-:W-:-:S03]  /*ee60*/  FADD R121, R120, R121 ;  /* 0x0000007978797221 */ /* 0x000fc60000000000 */
[----:B------:R0:W-:Y:S01]  /*ee70*/  STL [R1+0x210], R0 ;  /* 0x0002100001007387 */ /* 0x0001e20000100800 */
[----:B------:R-:W-:-:S03]  /*ee80*/  FADD R123, R122, R123 ;  /* 0x0000007b7a7b7221 */ /* 0x000fc60000000000 */
[----:B0-----:R-:W3:Y:S04]  /*ee90*/  LDL.LU R0, [R1+0x25c] ;  /* 0x00025c0001007983 */ /* 0x001ee80000300800 */
[----:B------:R-:W2:Y:S04]  /*eea0*/  LDL.LU R119, [R1+0x4f0] ;  /* 0x0004f00001777983 */ /* 0x000ea80000300800 */
[----:B------:R0:W-:Y:S01]  /*eeb0*/  STL [R1+0x214], R2 ;  /* 0x0002140201007387 */ /* 0x0001e20000100800 */
[----:B------:R-:W-:Y:S01]  /*eec0*/  FADD R125, R124, R125 ;  /* 0x0000007d7c7d7221 */ /* 0x000fe20000000000 */
[----:B------:R-:W-:-:S02]  /*eed0*/  FADD R127, R126, R127 ;  /* 0x0000007f7e7f7221 */ /* 0x000fc40000000000 */
[----:B0-----:R-:W2:Y:S04]  /*eee0*/  LDL.LU R2, [R1+0x260] ;  /* 0x0002600001027983 */ /* 0x001ea80000300800 */
[----:B------:R-:W2:Y:S04]  /*eef0*/  LDL.LU R120, [R1+0x4ec] ;  /* 0x0004ec0001787983 */ /* 0x000ea80000300800 */
[----:B------:R0:W-:Y:S01]  /*ef00*/  STL [R1+0x218], R121 ;  /* 0x0002187901007387 */ /* 0x0001e20000100800 */
[----:B------:R-:W-:-:S03]  /*ef10*/  FADD R129, R128, R129 ;  /* 0x0000008180817221 */ /* 0x000fc60000000000 */
        /* <DEDUP_REMOVED lines=42> */
[----:B------:R0:W-:Y:S04]  /*f1c0*/  STL [R1+0x244], R144 ;  /* 0x0002449001007387 */ /* 0x0001e80000100800 */
[----:B0-----:R-:W2:Y:S04]  /*f1d0*/  LDL.LU R144, [R1+0x278] ;  /* 0x0002780001907983 */ /* 0x001ea80000300800 */
[----:B------:R-:W2:Y:S04]  /*f1e0*/  LDL.LU R138, [R1+0x4a4] ;  /* 0x0004a400018a7983 */ /* 0x000ea80000300800 */
[----:B------:R0:W-:Y:S04]  /*f1f0*/  STL [R1+0x248], R145 ;  /* 0x0002489101007387 */ /* 0x0001e80000100800 */
[----:B0-----:R-:W2:Y:S04]  /*f200*/  LDL.LU R145, [R1+0x27c] ;  /* 0x00027c0001917983 */ /* 0x001ea80000300800 */
[----:B------:R0:W-:Y:S01]  /*f210*/  STL [R1+0x24c], R146 ;  /* 0x00024c9201007387 */ /* 0x0001e20000100800 */
[----:B-----5:R-:W-:-:S03]  /*f220*/  FADD R148, R24, R148 ;  /* 0x0000009418947221 */ /* 0x020fc60000000000 */
[----:B0-----:R-:W5:Y:S04]  /*f230*/  LDL.LU R146, [R1+0x280] ;  /* 0x0002800001927983 */ /* 0x001f680000300800 */
[----:B------:R0:W-:Y:S04]  /*f240*/  STL [R1+0x250], R147 ;  /* 0x0002509301007387 */ /* 0x0001e80000100800 */
[----:B0-----:R-:W5:Y:S01]  /*f250*/  LDL.LU R147, [R1+0x284] ;  /* 0x0002840001937983 */ /* 0x001f620000300800 */
[----:B----4-:R-:W-:-:S03]  /*f260*/  FADD R149, R25, R149 ;  /* 0x0000009519957221 */ /* 0x010fc60000000000 */
[----:B------:R0:W-:Y:S04]  /*f270*/  STL [R1+0x254], R148 ;  /* 0x0002549401007387 */ /* 0x0001e80000100800 */
[----:B0-----:R-:W4:Y:S04]  /*f280*/  LDL.LU R148, [R1+0x288] ;  /* 0x0002880001947983 */ /* 0x001f280000300800 */
[----:B------:R0:W-:Y:S04]  /*f290*/  STL [R1+0x258], R149 ;  /* 0x0002589501007387 */ /* 0x0001e80000100800 */
[----:B0-----:R-:W4:Y:S04]  /*f2a0*/  LDL.LU R149, [R1+0x28c] ;  /* 0x00028c0001957983 */ /* 0x001f280000300800 */
[----:B------:R-:W4:Y:S01]  /*f2b0*/  LDL.LU R150, [R1+0x290] ;  /* 0x0002900001967983 */ /* 0x000f220000300800 */
[----:B---3--:R-:W-:-:S03]  /*f2c0*/  FADD R0, R26, R0 ;  /* 0x000000001a007221 */ /* 0x008fc60000000000 */
[----:B------:R-:W3:Y:S01]  /*f2d0*/  LDL.LU R151, [R1+0x294] ;  /* 0x0002940001977983 */ /* 0x000ee20000300800 */
[----:B--2---:R-:W-:-:S03]  /*f2e0*/  FADD R2, R27, R2 ;  /* 0x000000021b027221 */ /* 0x004fc60000000000 */
[----:B------:R0:W-:Y:S04]  /*f2f0*/  STL [R1+0x25c], R0 ;  /* 0x00025c0001007387 */ /* 0x0001e80000100800 */
[----:B------:R-:W2:Y:S04]  /*f300*/  LDL.LU R27, [R1+0x2c8] ;  /* 0x0002c800011b7983 */ /* 0x000ea80000300800 */
[----:B------:R-:W2:Y:S04]  /*f310*/  LDL.LU R26, [R1+0x2cc] ;  /* 0x0002cc00011a7983 */ /* 0x000ea80000300800 */
[----:B------:R1:W-:Y:S04]  /*f320*/  STL [R1+0x260], R2 ;  /* 0x0002600201007387 */ /* 0x0003e80000100800 */
[----:B------:R-:W2:Y:S04]  /*f330*/  LDL.LU R25, [R1+0x2d0] ;  /* 0x0002d00001197983 */ /* 0x000ea80000300800 */
[----:B------:R-:W2:Y:S04]  /*f340*/  LDL.LU R24, [R1+0x2d4] ;  /* 0x0002d40001187983 */ /* 0x000ea80000300800 */
[----:B0-----:R-:W2:Y:S04]  /*f350*/  LDL.LU R0, [R1+0x2d8] ;  /* 0x0002d80001007983 */ /* 0x001ea80000300800 */
[----:B-1----:R-:W2:Y:S01]  /*f360*/  LDL.LU R2, [R1+0x2dc] ;  /* 0x0002dc0001027983 */ /* 0x002ea20000300800 */
[----:B------:R-:W-:-:S05]  /*f370*/  FADD R139, R28, R139 ;  /* 0x0000008b1c8b7221 */ /* 0x000fca0000000000 */
[----:B------:R0:W-:Y:S04]  /*f380*/  STL [R1+0x264], R139 ;  /* 0x0002648b01007387 */ /* 0x0001e80000100800 */
[----:B0-----:R-:W2:Y:S01]  /*f390*/  LDL.LU R139, [R1+0x4a0] ;  /* 0x0004a000018b7983 */ /* 0x001ea20000300800 */
[----:B------:R-:W-:-:S03]  /*f3a0*/  FADD R140, R29, R140 ;  /* 0x0000008c1d8c7221 */ /* 0x000fc60000000000 */
[----:B------:R-:W2:Y:S04]  /*f3b0*/  LDL.LU R28, [R1+0x2c4] ;  /* 0x0002c400011c7983 */ /* 0x000ea80000300800 */
        /* <DEDUP_REMOVED lines=20> */
[----:B------:R0:W-:Y:S01]  /*f500*/  STL [R1+0x27c], R145 ;  /* 0x00027c9101007387 */ /* 0x0001e20000100800 */
[----:B-----5:R-:W-:-:S03]  /*f510*/  FADD R146, R35, R146 ;  /* 0x0000009223927221 */ /* 0x020fc60000000000 */
[----:B0-----:R-:W5:Y:S04]  /*f520*/  LDL.LU R145, [R1+0x488] ;  /* 0x0004880001917983 */ /* 0x001f680000300800 */
[----:B------:R-:W5:Y:S04]  /*f530*/  LDL.LU R34, [R1+0x2ac] ;  /* 0x0002ac0001227983 */ /* 0x000f680000300800 */
[----:B------:R0:W-:Y:S01]  /*f540*/  STL [R1+0x280], R146 ;  /* 0x0002809201007387 */ /* 0x0001e20000100800 */
[----:B------:R-:W-:-:S03]  /*f550*/  FADD R147, R36, R147 ;  /* 0x0000009324937221 */ /* 0x000fc60000000000 */
[----:B0-----:R-:W5:Y:S04]  /*f560*/  LDL.LU R146, [R1+0x484] ;  /* 0x0004840001927983 */ /* 0x001f680000300800 */
[----:B------:R-:W5:Y:S01]  /*f570*/  LDL.LU R35, [R1+0x2a8] ;  /* 0x0002a80001237983 */ /* 0x000f620000300800 */
[----:B----4-:R-:W-:-:S03]  /*f580*/  FADD R148, R37, R148 ;  /* 0x0000009425947221 */ /* 0x010fc60000000000 */
[----:B------:R0:W-:Y:S04]  /*f590*/  STL [R1+0x284], R147 ;  /* 0x0002849301007387 */ /* 0x0001e80000100800 */
[----:B0-----:R-:W4:Y:S01]  /*f5a0*/  LDL.LU R147, [R1+0x480] ;  /* 0x0004800001937983 */ /* 0x001f220000300800 */
[----:B------:R-:W-:-:S03]  /*f5b0*/  FADD R149, R38, R149 ;  /* 0x0000009526957221 */ /* 0x000fc60000000000 */
[----:B------:R-:W4:Y:S01]  /*f5c0*/  LDL.LU R36, [R1+0x2a4] ;  /* 0x0002a40001247983 */ /* 0x000f220000300800 */
[----:B------:R-:W-:-:S03]  /*f5d0*/  FADD R150, R39, R150 ;  /* 0x0000009627967221 */ /* 0x000fc60000000000 */
[----:B------:R0:W-:Y:S04]  /*f5e0*/  STL [R1+0x288], R148 ;  /* 0x0002889401007387 */ /* 0x0001e80000100800 */
[----:B0-----:R-:W4:Y:S04]  /*f5f0*/  LDL.LU R148, [R1+0x47c] ;  /* 0x00047c0001947983 */ /* 0x001f280000300800 */
[----:B------:R-:W4:Y:S04]  /*f600*/  LDL.LU R37, [R1+0x2a0] ;  /* 0x0002a00001257983 */ /* 0x000f280000300800 */
[----:B------:R0:W-:Y:S04]  /*f610*/  STL [R1+0x28c], R149 ;  /* 0x00028c9501007387 */ /* 0x0001e80000100800 */
[----:B0-----:R-:W4:Y:S04]  /*f620*/  LDL.LU R149, [R1+0x478] ;  /* 0x0004780001957983 */ /* 0x001f280000300800 */
[----:B------:R-:W4:Y:S04]  /*f630*/  LDL.LU R38, [R1+0x29c] ;  /* 0x00029c0001267983 */ /* 0x000f280000300800 */
[----:B------:R0:W-:Y:S04]  /*f640*/  STL [R1+0x290], R150 ;  /* 0x0002909601007387 */ /* 0x0001e80000100800 */
[----:B0-----:R-:W4:Y:S04]  /*f650*/  LDL.LU R150, [R1+0x474] ;  /* 0x0004740001967983 */ /* 0x001f280000300800 */
[----:B------:R-:W4:Y:S01]  /*f660*/  LDL.LU R39, [R1+0x298] ;  /* 0x0002980001277983 */ /* 0x000f220000300800 */
[----:B---3--:R-:W-:-:S05]  /*f670*/  FADD R151, R40, R151 ;  /* 0x0000009728977221 */ /* 0x008fca0000000000 */
[----:B------:R0:W-:Y:S01]  /*f680*/  STL [R1+0x294], R151 ;  /* 0x0002949701007387 */ /* 0x0001e20000100800 */
[----:B--2---:R-:W-:-:S03]  /*f690*/  FADD R27, R53, R27 ;  /* 0x0000001b351b7221 */ /* 0x004fc60000000000 */
[----:B0-----:R-:W2:Y:S01]  /*f6a0*/  LDL.LU R151, [R1+0x470] ;  /* 0x0004700001977983 */ /* 0x001ea20000300800 */
        /* <DEDUP_REMOVED lines=11> */
[----:B-----5:R-:W-:Y:S01]  /*f760*/  FADD R34, R46, R34 ;  /* 0x000000222e227221 */ /* 0x020fe20000000000 */
[----:B------:R-:W-:Y:S01]  /*f770*/  FADD R35, R45, R35 ;  /* 0x000000232d237221 */ /* 0x000fe20000000000 */
[----:B----4-:R-:W-:Y:S01]  /*f780*/  FADD R36, R44, R36 ;  /* 0x000000242c247221 */ /* 0x010fe20000000000 */
[----:B------:R-:W-:Y:S01]  /*f790*/  FADD R37, R43, R37 ;  /* 0x000000252b257221 */ /* 0x000fe20000000000 */
[----:B------:R-:W-:Y:S01]  /*f7a0*/  FADD R38, R42, R38 ;  /* 0x000000262a267221 */ /* 0x000fe20000000000 */
[----:B------:R-:W-:-:S05]  /*f7b0*/  FADD R39, R41, R39 ;  /* 0x0000002729277221 */ /* 0x000fca0000000000 */
[----:B------:R0:W-:Y:S04]  /*f7c0*/  STL [R1+0x298], R39 ;  /* 0x0002982701007387 */ /* 0x0001e80000100800 */
        /* <DEDUP_REMOVED lines=14> */
[----:B------:R-:W2:Y:S04]  /*f8b0*/  LDL.LU R52, [R1+0x2e0] ;  /* 0x0002e00001347983 */ /* 0x000ea80000300800 */
[----:B------:R2:W-:Y:S04]  /*f8c0*/  STL [R1+0x2d4], R24 ;  /* 0x0002d41801007387 */ /* 0x0005e80000100800 */
[----:B------:R-:W2:Y:S04]  /*f8d0*/  LDL.LU R51, [R1+0x2e4] ;  /* 0x0002e40001337983 */ /* 0x000ea80000300800 */
[----:B------:R2:W-:Y:S04]  /*f8e0*/  STL [R1+0x2d8], R0 ;  /* 0x0002d80001007387 */ /* 0x0005e80000100800 */
        /* <DEDUP_REMOVED lines=13> */
[----:B-1----:R-:W2:Y:S04]  /*f9c0*/  LDL.LU R38, [R1+0x318] ;  /* 0x0003180001267983 */ /* 0x002ea80000300800 */
[----:B---3--:R-:W3:Y:S04]  /*f9d0*/  LDL.LU R37, [R1+0x31c] ;  /* 0x00031c0001257983 */ /* 0x008ee80000300800 */
[----:B----4-:R-:W4:Y:S04]  /*f9e0*/  LDL.LU R36, [R1+0x320] ;  /* 0x0003200001247983 */ /* 0x010f280000300800 */
[----:B-----5:R-:W5:Y:S04]  /*f9f0*/  LDL.LU R35, [R1+0x324] ;  /* 0x0003240001237983 */ /* 0x020f680000300800 */
[----:B--2---:R-:W2:Y:S04]  /*fa00*/  LDL.LU R34, [R1+0x328] ;  /* 0x0003280001227983 */ /* 0x004ea80000300800 */
        /* <DEDUP_REMOVED lines=12> */
[----:B------:R-:W-:Y:S01]  /*fad0*/  FADD R52, R59, R52 ;  /* 0x000000343b347221 */ /* 0x000fe20000000000 */
        /* <DEDUP_REMOVED lines=28> */
[----:B---3--:R-:W-:-:S03]  /*fca0*/  FADD R37, R74, R37 ;  /* 0x000000254a257221 */ /* 0x008fc60000000000 */
[----:B------:R3:W-:Y:S01]  /*fcb0*/  STL [R1+0x318], R38 ;  /* 0x0003182601007387 */ /* 0x0007e20000100800 */
[----:B----4-:R-:W-:-:S03]  /*fcc0*/  FADD R36, R75, R36 ;  /* 0x000000244b247221 */ /* 0x010fc60000000000 */
[----:B------:R4:W-:Y:S01]  /*fcd0*/  STL [R1+0x31c], R37 ;  /* 0x00031c2501007387 */ /* 0x0009e20000100800 */
[----:B-----5:R-:W-:-:S03]  /*fce0*/  FADD R35, R76, R35 ;  /* 0x000000234c237221 */ /* 0x020fc60000000000 */
[----:B------:R5:W-:Y:S01]  /*fcf0*/  STL [R1+0x320], R36 ;  /* 0x0003202401007387 */ /* 0x000be20000100800 */
[----:B--2---:R-:W-:-:S03]  /*fd00*/  FADD R34, R77, R34 ;  /* 0x000000224d227221 */ /* 0x004fc60000000000 */
        /* <DEDUP_REMOVED lines=22> */
[----:B0-----:R-:W2:Y:S01]  /*fe70*/  LDL.LU R52, [R1+0x35c] ;  /* 0x00035c0001347983 */ /* 0x001ea20000300800 */
[----:B------:R-:W-:-:S03]  /*fe80*/  FADD R2, R89, R2 ;  /* 0x0000000259027221 */ /* 0x000fc60000000000 */
[----:B------:R0:W-:Y:S04]  /*fe90*/  STL [R1+0x350], R24 ;  /* 0x0003501801007387 */ /* 0x0001e80000100800 */
[----:B-1----:R-:W2:Y:S04]  /*fea0*/  LDL.LU R51, [R1+0x360] ;  /* 0x0003600001337983 */ /* 0x002ea80000300800 */
        /* <DEDUP_REMOVED lines=181> */
[----:B------:R-:W-:Y:S01]  /*10a00*/  FADD R0, R150, R0 ;  /* 0x0000000096007221 */ /* 0x000fe20000000000 */
[----:B------:R-:W-:-:S05]  /*10a10*/  FADD R2, R2, R151 ;  /* 0x0000009702027221 */ /* 0x000fca0000000000 */
[----:B------:R0:W-:Y:S04]  /*10a20*/  STL [R1+0x450], R2 ;  /* 0x0004500201007387 */ /* 0x0001e80000100800 */
[----:B------:R0:W-:Y:S04]  /*10a30*/  STL [R1+0x448], R24 ;  /* 0x0004481801007387 */ /* 0x0001e80000100800 */
[----:B------:R0:W-:Y:S02]  /*10a40*/  STL [R1+0x44c], R0 ;  /* 0x00044c0001007387 */ /* 0x0001e40000100800 */
.L_x_32:
[----:B0-----:R-:W0:Y:S02]  /*10a50*/  LDC R0, c[0x0][0x28c] ;  /* 0x0000a300ff007b82 */ /* 0x001e240000000800 */
[----:B0-----:R-:W-:-:S13]  /*10a60*/  ISETP.GE.AND P1, PT, R0, 0x1, PT ;  /* 0x000000010000780c */ /* 0x001fda0003f26270 */
[----:B------:R-:W-:Y:S05]  /*10a70*/  @!P1 BRA `(.L_x_33) ;  /* 0x0000000000649947 */ /* 0x000fea0003800000 */
[----:B------:R-:W-:-:S06]  /*10a80*/  UISETP.NE.AND UP0, UPT, UR22, 0x3, UPT ;  /* 0x000000031600788c */ /* 0x000fcc000bf05270 */
[----:B------:R-:W-:-:S13]  /*10a90*/  PLOP3.LUT P1, PT, PT, PT, UP0, 0x80, 0x0 ;  /* 0x000000000000781c */ /* 0x000fda0003f2f008 */
[----:B------:R-:W-:Y:S05]  /*10aa0*/  @!P1 BRA `(.L_x_34) ;  /* 0x0000000000049947 */ /* 0x000fea0003800000 */
[----:B------:R-:W-:Y:S01]  /*10ab0*/  BPT.TRAP 0x1 ;  /* 0x000000040000795c */ /* 0x000fe20000300000 */
.L_x_34:
[----:B------:R-:W-:Y:S04]  /*10ac0*/  BSSY B0, `(.L_x_35) ;  /* 0x0000010000007945 */ /* 0x000fe80003800000 */
[----:B------:R-:W-:Y:S05]  /*10ad0*/  @!P0 BRA `(.L_x_36) ;  /* 0x0000000000388947 */ /* 0x000fea0003800000 */
[----:B------:R-:W2:Y:S01]  /*10ae0*/  LDL R2, [R1+0x454] ;  /* 0x0004540001027983 */ /* 0x000ea20000100800 */
[----:B------:R-:W-:-:S04]  /*10af0*/  UISETP.LT.AND UP0, UPT, UR9, 0x1, UPT ;  /* 0x000000010900788c */ /* 0x000fc8000bf01270 */
[----:B------:R-:W-:-:S04]  /*10b00*/  USEL UR8, UR9, 0x1, UP0 ;  /* 0x0000000109087887 */ /* 0x000fc80008000000 */
[----:B------:R-:W-:-:S04]  /*10b10*/  UIADD3 UR8, UR5, UR9, -UR8 ;  /* 0x0000000905087290 */ /* 0x000fc8000fffe808 */
[----:B------:R-:W-:-:S04]  /*10b20*/  UIMAD.WIDE.U32 UR6, UR8, 0x24924925, URZ ;  /* 0x24924925080678a5 */ /* 0x000fc8000f8e003f */
[----:B------:R-:W-:-:S04]  /*10b30*/  UIADD3 UR6, UR8, -UR7, URZ ;  /* 0x8000000708067290 */ /* 0x000fc8000fffe03f */
[----:B------:R-:W-:-:S04]  /*10b40*/  ULEA.HI UR6, UR6, UR7, URZ, 0x1f ;  /* 0x0000000706067291 */ /* 0x000fc8000f8ff83f */
[----:B------:R-:W-:-:S04]  /*10b50*/  USHF.R.U32.HI UR6, URZ, 0x2, UR6 ;  /* 0x000000023f067899 */ /* 0x000fc80008011606 */
[----:B------:R-:W-:-:S04]  /*10b60*/  UIMAD UR6, UR6, -0x7, UR8 ;  /* 0xfffffff9060678a4 */ /* 0x000fc8000f8e0208 */
[----:B------:R-:W-:-:S04]  /*10b70*/  ULEA UR6, UR6, UR11, 0x3 ;  /* 0x0000000b06067291 */ /* 0x000fc8000f8e183f */
[----:B------:R-:W-:-:S06]  /*10b80*/  UIADD3 UR6, UR6, 0x38, URZ ;  /* 0x0000003806067890 */ /* 0x000fcc000fffe03f */
[----:B------:R-:W-:-:S05]  /*10b90*/  IMAD.U32 R0, RZ, RZ, UR6 ;  /* 0x00000006ff007e24 */ /* 0x000fca000f8e00ff */
[----:B--2---:R-:W-:-:S04]  /*10ba0*/  PRMT R0, R2, 0x654, R0 ;  /* 0x0000065402007816 */ /* 0x004fc80000000000 */
[----:B------:R0:W-:Y:S03]  /*10bb0*/  SYNCS.ARRIVE.TRANS64.RED.A1T0 RZ, [R0+URZ], RZ ;  /* 0x000000ff00ff79a7 */ /* 0x0001e6000810043f */
.L_x_36:
[----:B------:R-:W-:Y:S05]  /*10bc0*/  BSYNC B0 ;  /* 0x0000000000007941 */ /* 0x000fea0003800000 */
.L_x_35:
[----:B------:R-:W-:-:S06]  /*10bd0*/  UISETP.GT.U32.AND UP0, UPT, UR13, 0x1, UPT ;  /* 0x000000010d00788c */ /* 0x000fcc000bf04070 */
[----:B------:R-:W-:-:S13]  /*10be0*/  PLOP3.LUT P1, PT, PT, PT, UP0, 0x80, 0x0 ;  /* 0x000000000000781c */ /* 0x000fda0003f2f008 */
[----:B------:R-:W-:Y:S05]  /*10bf0*/  @P1 BRA `(.L_x_33) ;  /* 0x0000000000041947 */ /* 0x000fea0003800000 */
[----:B------:R-:W-:Y:S01]  /*10c00*/  BPT.TRAP 0x1 ;  /* 0x000000040000795c */ /* 0x000fe20000300000 */
.L_x_33:
[----:B------:R-:W2:Y:S01]  /*10c10*/  LDL.LU R27, [R1+0x464] ;  /* 0x00046400011b7983 */ /* 0x000ea20000300800 */
[----:B------:R-:W3:Y:S01]  /*10c20*/  LDC R24, c[0x0][0x288] ;  /* 0x0000a200ff187b82 */ /* 0x000ee20000000800 */
[----:B------:R-:W4:Y:S01]  /*10c30*/  S2R R26, SR_TID.X ;  /* 0x00000000001a7919 */ /* 0x000f220000002100 */
[----:B------:R-:W-:Y:S01]  /*10c40*/  UIADD3 UR8, UR9, UR5, URZ ;  /* 0x0000000509087290 */ /* 0x000fe2000fffe03f */
[----:B------:R-:W-:Y:S01]  /*10c50*/  ULDC UR6, c[0x0][0x284] ;  /* 0x0000a10000067ab9 */ /* 0x000fe20000000800 */
[----:B------:R-:W0:Y:S02]  /*10c60*/  LDL.LU R25, [R1+0x460] ;  /* 0x0004600001197983 */ /* 0x000e240000300800 */
[----:B------:R-:W-:Y:S01]  /*10c70*/  UISETP.GT.U32.AND UP0, UPT, UR8, 0x6, UPT ;  /* 0x000000060800788c */ /* 0x000fe2000bf04070 */
[----:B------:R-:W-:Y:S01]  /*10c80*/  IMAD.MOV.U32 R40, RZ, RZ, -0x1 ;  /* 0xffffffffff287424 */ /* 0x000fe200078e00ff */
[----:B------:R-:W-:Y:S02]  /*10c90*/  USHF.R.S32.HI UR11, URZ, 0x1f, UR10 ;  /* 0x0000001f3f0b7899 */ /* 0x000fe4000801140a */
[----:B------:R-:W-:-:S02]  /*10ca0*/  UISETP.LT.U32.AND UP0, UPT, UR9, 0x7, UP0 ;  /* 0x000000070900788c */ /* 0x000fc40008701070 */
[----:B------:R-:W-:Y:S01]  /*10cb0*/  UISETP.GE.U32.AND UP1, UPT, UR9, 0x7, UPT ;  /* 0x000000070900788c */ /* 0x000fe2000bf26070 */
[----:B------:R-:W-:Y:S01]  /*10cc0*/  ULDC.64 UR16, c[0x0][0x5d0] ;  /* 0x0001740000107ab9 */ /* 0x000fe20000000a00 */
[----:B------:R-:W-:-:S04]  /*10cd0*/  USEL UR12, URZ, 0x1, !UP0 ;  /* 0x000000013f0c7887 */ /* 0x000fc8000c000000 */
[----:B------:R-:W-:Y:S01]  /*10ce0*/  ULOP3.LUT UR4, UR4, UR12, URZ, 0x3c, !UPT ;  /* 0x0000000c04047292 */ /* 0x000fe2000f8e3c3f */
[C---:B----4-:R-:W-:Y:S01]  /*10cf0*/  LOP3.LUT R2, R26.reuse, 0x3, RZ, 0xc0, !PT ;  /* 0x000000031a027812 */ /* 0x050fe200078ec0ff */
[----:B------:R-:W-:Y:S01]  /*10d00*/  IMAD.SHL.U32 R32, R26, 0x2, RZ ;  /* 0x000000021a207824 */ /* 0x000fe200078e00ff */
[----:B------:R-:W-:-:S03]  /*10d10*/  SHF.R.U32.HI R34, RZ, 0x7, R26 ;  /* 0x00000007ff227819 */ /* 0x000fc6000001161a */
[----:B---3--:R-:W-:Y:S01]  /*10d20*/  IMAD R2, R2, -0x2, R24 ;  /* 0xfffffffe02027824 */ /* 0x008fe200078e0218 */
[----:B------:R-:W-:Y:S02]  /*10d30*/  LOP3.LUT R34, R34, 0x1, RZ, 0xc0, !PT ;  /* 0x0000000122227812 */ /* 0x000fe400078ec0ff */
[----:B------:R-:W-:-:S03]  /*10d40*/  LOP3.LUT R32, R32, 0x6, RZ, 0xc0, !PT ;  /* 0x0000000620207812 */ /* 0x000fc600078ec0ff */
[----:B------:R-:W-:Y:S02]  /*10d50*/  IMAD.SHL.U32 R35, R34, 0x40, RZ ;  /* 0x0000004022237824 */ /* 0x000fe400078e00ff */
[----:B--2---:R-:W-:-:S04]  /*10d60*/  IMAD.WIDE R38, R27, 0x100, RZ ;  /* 0x000001001b267825 */ /* 0x004fc800078e02ff */
[----:B0-----:R-:W-:Y:S01]  /*10d70*/  IMAD.SHL.U32 R0, R25, 0x100, RZ ;  /* 0x0000010019007824 */ /* 0x001fe200078e00ff */
[----:B------:R-:W-:-:S04]  /*10d80*/  PRMT R32, R32, 0x6540, R25 ;  /* 0x0000654020207816 */ /* 0x000fc80000000019 */
[----:B------:R-:W-:Y:S01]  /*10d90*/  ISETP.GE.AND P1, PT, R0, R24, PT ;  /* 0x000000180000720c */ /* 0x000fe20003f26270 */
[----:B------:R-:W-:Y:S01]  /*10da0*/  IMAD.IADD R0, R2, 0x1, -R0 ;  /* 0x0000000102007824 */ /* 0x000fe200078e0a00 */
[----:B------:R-:W-:Y:S02]  /*10db0*/  SHF.R.U32.HI R2, RZ, 0x2, R26 ;  /* 0x00000002ff027819 */ /* 0x000fe4000001161a */
[----:B------:R-:W-:Y:S01]  /*10dc0*/  LOP3.LUT R24, R26, 0x60, RZ, 0xc0, !PT ;  /* 0x000000601a187812 */ /* 0x000fe200078ec0ff */
[----:B------:R-:W-:Y:S01]  /*10dd0*/  IMAD.U32 R26, RZ, RZ, UR16 ;  /* 0x00000010ff1a7e24 */ /* 0x000fe2000f8e00ff */
[----:B------:R-:W-:Y:S02]  /*10de0*/  LOP3.LUT R2, R2, 0x7, RZ, 0xc0, !PT ;  /* 0x0000000702027812 */ /* 0x000fe400078ec0ff */
[----:B------:R-:W-:Y:S02]  /*10df0*/  SHF.R.U32.HI R24, RZ, 0x1, R24 ;  /* 0x00000001ff187819 */ /* 0x000fe40000011618 */
[----:B------:R-:W-:-:S02]  /*10e00*/  LOP3.LUT R35, R35, 0x40, R2, 0xe2, !PT ;  /* 0x0000004023237812 */ /* 0x000fc400078ee202 */
[----:B------:R-:W-:Y:S02]  /*10e10*/  IADD3 R2, RZ, -R24, -R2 ;  /* 0x80000018ff027210 */ /* 0x000fe40007ffe802 */
[----:B------:R-:W-:Y:S02]  /*10e20*/  SHF.R.S32.HI R33, RZ, 0x1f, R32 ;  /* 0x0000001fff217819 */ /* 0x000fe40000011420 */
[----:B------:R-:W-:Y:S01]  /*10e30*/  LOP3.LUT R35, R38, R35, R24, 0xfe, !PT ;  /* 0x0000002326237212 */ /* 0x000fe200078efe18 */
[----:B------:R-:W-:Y:S02]  /*10e40*/  IMAD R34, R34, -0x40, R2 ;  /* 0xffffffc022227824 */ /* 0x000fe400078e0202 */
[----:B------:R-:W-:Y:S02]  /*10e50*/  IMAD.SHL.U32 R2, R27, 0x100, RZ ;  /* 0x000001001b027824 */ /* 0x000fe400078e00ff */
[----:B------:R-:W-:-:S03]  /*10e60*/  IMAD.WIDE.U32 R26, R26, UR10, R32 ;  /* 0x0000000a1a1a7c25 */ /* 0x000fc6000f8e0020 */
[C---:B------:R-:W-:Y:S02]  /*10e70*/  IADD3 R34, -R2.reuse, UR6, R34 ;  /* 0x0000000602227c10 */ /* 0x040fe4000fffe122 */
[----:B------:R-:W-:Y:S01]  /*10e80*/  ISETP.GE.OR P1, PT, R2, UR6, P1 ;  /* 0x0000000602007c0c */ /* 0x000fe20008f26670 */
[----:B------:R-:W-:Y:S02]  /*10e90*/  UIMAD.WIDE.U32 UR6, UR8, 0x24924925, URZ ;  /* 0x24924925080678a5 */ /* 0x000fe4000f8e003f */
[----:B------:R-:W-:Y:S02]  /*10ea0*/  UIMAD UR6, UR11, UR16, URZ ;  /* 0x000000100b0672a4 */ /* 0x000fe4000f8e023f */
[----:B------:R-:W-:Y:S02]  /*10eb0*/  UIADD3 UR5, UR8, -UR7, URZ ;  /* 0x8000000708057290 */ /* 0x000fe4000fffe03f */
[----:B------:R-:W-:Y:S02]  /*10ec0*/  UIMAD UR6, UR10, UR17, UR6 ;  /* 0x000000110a0672a4 */ /* 0x000fe4000f8e0206 */
[----:B------:R-:W-:-:S04]  /*10ed0*/  ULEA.HI UR5, UR5, UR7, URZ, 0x1f ;  /* 0x0000000705057291 */ /* 0x000fc8000f8ff83f */
[----:B------:R-:W-:Y:S01]  /*10ee0*/  USHF.R.U32.HI UR5, URZ, 0x2, UR5 ;  /* 0x000000023f057899 */ /* 0x000fe20008011605 */
[----:B------:R-:W-:-:S03]  /*10ef0*/  VIADD R27, R27, UR6 ;  /* 0x000000061b1b7c36 */ /* 0x000fc60008000000 */
[----:B------:R-:W-:Y:S02]  /*10f00*/  @UP1 ULOP3.LUT UR4, UR4, 0x1, UR5, 0x78, !UPT ;  /* 0x0000000104041892 */ /* 0x000fe4000f8e7805 */
[----:B------:R-:W-:Y:S01]  /*10f10*/  UIMAD UR5, UR5, -0x7, UR8 ;  /* 0xfffffff9050578a4 */ /* 0x000fe2000f8e0208 */
[----:B------:R-:W-:Y:S11]  /*10f20*/  @P1 BRA `(.L_x_37) ;  /* 0x0000012400b41947 */ /* 0x000ff60003800000 */
[----:B------:R-:W0:Y:S01]  /*10f30*/  LDC.64 R28, c[0x0][0x5c8] ;  /* 0x00017200ff1c7b82 */ /* 0x000e220000000a00 */
[----:B------:R-:W-:Y:S01]  /*10f40*/  ULDC.64 UR6, c[0x0][0x5c0] ;  /* 0x0001700000067ab9 */ /* 0x000fe20000000a00 */
[----:B------:R-:W-:Y:S01]  /*10f50*/  BSSY B0, `(.L_x_37) ;  /* 0x000126a000007945 */ /* 0x000fe20003800000 */
[-C--:B0-----:R-:W-:Y:S01]  /*10f60*/  IMAD R2, R39, R28.reuse, RZ ;  /* 0x0000001c27027224 */ /* 0x081fe200078e02ff */
[----:B------:R-:W-:Y:S01]  /*10f70*/  SHF.L.U64.HI R36, R28, 0x3, R29 ;  /* 0x000000031c247819 */ /* 0x000fe2000001021d */
[----:B------:R-:W-:-:S04]  /*10f80*/  IMAD.WIDE.U32 R26, R35, R28, R26 ;  /* 0x0000001c231a7225 */ /* 0x000fc800078e001a */
[----:B------:R-:W-:Y:S01]  /*10f90*/  IMAD R2, R35, R29, R2 ;  /* 0x0000001d23027224 */ /* 0x000fe200078e0202 */
[----:B------:R-:W-:Y:S02]  /*10fa0*/  LEA R30, P2, R28, R26, 0x7 ;  /* 0x0000001a1c1e7211 */ /* 0x000fe400078438ff */
[----:B------:R-:W-:Y:S01]  /*10fb0*/  IADD3 R24, P1, R26, UR6, RZ ;  /* 0x000000061a187c10 */ /* 0x000fe2000ff3e0ff */
[----:B------:R-:W-:Y:S02]  /*10fc0*/  IMAD.IADD R2, R27, 0x1, R2 ;  /* 0x000000011b027824 */ /* 0x000fe400078e0202 */
[----:B------:R-:W-:-:S03]  /*10fd0*/  IMAD.SHL.U32 R27, R28, 0x8, RZ ;  /* 0x000000081c1b7824 */ /* 0x000fc600078e00ff */
[----:B------:R-:W-:Y:S02]  /*10fe0*/  LEA.HI.X R31, R28, R2, R29, 0x7, P2 ;  /* 0x000000021c1f7211 */ /* 0x000fe400010f3c1d */
[--C-:B------:R-:W-:Y:S02]  /*10ff0*/  IADD3 R26, P5, P6, R26, UR6, R27.reuse ;  /* 0x000000061a1a7c10 */ /* 0x100fe4000febe01b */
[----:B------:R-:W-:Y:S02]  /*11000*/  IADD3 R28, P2, P3, R30, UR6, R27 ;  /* 0x000000061e1c7c10 */ /* 0x000fe4000fb5e01b */
[C---:B------:R-:W-:Y:S02]  /*11010*/  IADD3.X R27, R2.reuse, UR7, R36, P5, P6 ;  /* 0x00000007021b7c10 */ /* 0x040fe4000afec424 */
[----:B------:R-:W-:Y:S02]  /*11020*/  FSETP.NEU.AND P5, PT, RZ, UR21, PT ;  /* 0x00000015ff007c0b */ /* 0x000fe4000bfad000 */
[----:B------:R-:W-:-:S02]  /*11030*/  IADD3.X R25, R2, UR7, RZ, P1, !PT ;  /* 0x0000000702197c10 */ /* 0x000fc40008ffe4ff */
[----:B------:R-:W-:Y:S02]  /*11040*/  IADD3 R30, P1, R30, UR6, RZ ;  /* 0x000000061e1e7c10 */ /* 0x000fe4000ff3e0ff */
[C---:B------:R-:W-:Y:S02]  /*11050*/  IADD3.X R29, R31.reuse, UR7, R36, P2, P3 ;  /* 0x000000071f1d7c10 */ /* 0x040fe400097e6424 */
[----:B------:R-:W-:-:S05]  /*11060*/  IADD3.X R31, R31, UR7, RZ, P1, !PT ;  /* 0x000000071f1f7c10 */ /* 0x000fca0008ffe4ff */
[----:B------:R-:W-:Y:S05]  /*11070*/  @!P5 BRA `(.L_x_38) ;  /* 0x000000d800f8d947 */ /* 0x000fea0003800000 */
[----:B------:R-:W-:Y:S01]  /*11080*/  ULDC.64 UR6, c[0x0][0x5b8] ;  /* 0x00016e0000067ab9 */ /* 0x000fe20000000a00 */
[----:B------:R-:W-:Y:S01]  /*11090*/  BSSY B1, `(.L_x_39) ;  /* 0x0000013000017945 */ /* 0x000fe20003800000 */
[----:B------:R-:W-:Y:S01]  /*110a0*/  IMAD.U32 R2, RZ, RZ, UR6 ;  /* 0x00000006ff027e24 */ /* 0x000fe2000f8e00ff */
[----:B------:R-:W-:-:S03]  /*110b0*/  UIMAD UR6, UR11, UR6, URZ ;  /* 0x000000060b0672a4 */ /* 0x000fc6000f8e023f */
[----:B------:R-:W-:Y:S01]  /*110c0*/  IMAD.WIDE.U32 R32, R2, UR10, R32 ;  /* 0x0000000a02207c25 */ /* 0x000fe2000f8e0020 */
[----:B------:R-:W-:-:S03]  /*110d0*/  UIMAD UR6, UR10, UR7, UR6 ;  /* 0x000000070a0672a4 */ /* 0x000fc6000f8e0206 */
[----:B------:R-:W-:Y:S01]  /*110e0*/  IMAD.MOV.U32 R36, RZ, RZ, R32 ;  /* 0x000000ffff247224 */ /* 0x000fe200078e0020 */
[----:B------:R-:W-:Y:S02]  /*110f0*/  ULDC.64 UR10, c[0x0][0x5a8] ;  /* 0x00016a00000a7ab9 */ /* 0x000fe40000000a00 */
[----:B------:R-:W-:Y:S01]  /*11100*/  VIADD R37, R33, UR6 ;  /* 0x0000000621257c36 */ /* 0x000fe20008000000 */
[----:B------:R-:W-:Y:S02]  /*11110*/  ULDC.64 UR6, c[0x0][0x5b0] ;  /* 0x00016c0000067ab9 */ /* 0x000fe40000000a00 */
[----:B------:R-:W-:Y:S02]  /*11120*/  IMAD R2, R39, UR6, RZ ;  /* 0x0000000627027c24 */ /* 0x000fe4000f8e02ff */
[----:B------:R-:W-:-:S04]  /*11130*/  IMAD.WIDE.U32 R32, R35, UR6, R36 ;  /* 0x0000000623207c25 */ /* 0x000fc8000f8e0024 */
[----:B------:R-:W-:Y:S01]  /*11140*/  IMAD R2, R35, UR7, R2 ;  /* 0x0000000723027c24 */ /* 0x000fe2000f8e0202 */
[----:B------:R-:W-:-:S04]  /*11150*/  IADD3 R32, P1, R32, UR10, RZ ;  /* 0x0000000a20207c10 */ /* 0x000fc8000ff3e0ff */
[--C-:B------:R-:W-:Y:S02]  /*11160*/  IADD3.X R33, R33, UR11, R2.reuse, P1, !PT ;  /* 0x0000000b21217c10 */ /* 0x100fe40008ffe402 */
[----:B------:R-:W-:Y:S02]  /*11170*/  ISETP.GE.AND P1, PT, R34, 0x1, PT ;  /* 0x000000012200780c */ /* 0x000fe40003f26270 */
[----:B------:R-:W-:Y:S02]  /*11180*/  PRMT R2, RZ, 0x7610, R2 ;  /* 0x00007610ff027816 */ /* 0x000fe40000000002 */
[----:B------:R-:W-:-:S13]  /*11190*/  ISETP.LT.OR P2, PT, R0, 0x1, !P1 ;  /* 0x000000010000780c */ /* 0x000fda0004f41670 */
[----:B------:R-:W-:Y:S05]  /*111a0*/  @P2 BRA `(.L_x_40) ;  /* 0x0000000000042947 */ /* 0x000fea0003800000 */
[----:B------:R0:W5:Y:S02]  /*111b0*/  LDG.E.U8 R2, desc[UR14][R32.64] ;  /* 0x0000000e20027981 */ /* 0x000164000c1e1100 */
.L_x_40:
[----:B------:R-:W-:Y:S05]  /*111c0*/  BSYNC B1 ;  /* 0x0000000000017941 */ /* 0x000fea0003800000 */
.L_x_39:
[----:B-----5:R-:W-:Y:S01]  /*111d0*/  LOP3.LUT R2, R2, 0xff, RZ, 0xc0, !PT ;  /* 0x000000ff02027812 */ /* 0x020fe200078ec0ff */
[----:B------:R-:W-:Y:S03]  /*111e0*/  BSSY B1, `(.L_x_41) ;  /* 0x000000b000017945 */ /* 0x000fe60003800000 */
[----:B------:R-:W-:-:S05]  /*111f0*/  F2FP.F16.E5M2.UNPACK_B R2, R2 ;  /* 0x00000002ff02723e */ /* 0x000fca00020004ff */
[----:B------:R-:W-:-:S05]  /*11200*/  HADD2.F32 R2, -RZ, R2.H0_H0 ;  /* 0x20000002ff027230 */ /* 0x000fca0000004100 */
[----:B------:R-:W-:-:S04]  /*11210*/  FMUL R2, R2, UR21 ;  /* 0x0000001502027c20 */ /* 0x000fc80008400000 */
[--C-:B------:R-:W-:Y:S01]  /*11220*/  FFMA R3, R3, UR20, R2.reuse ;  /* 0x0000001403037c23 */ /* 0x100fe20008000002 */
[----:B------:R-:W-:-:S04]  /*11230*/  PRMT R2, RZ, 0x7610, R2 ;  /* 0x00007610ff027816 */ /* 0x000fc80000000002 */
[----:B------:R-:W-:-:S05]  /*11240*/  F2FP.SATFINITE.E5M2.F32.PACK_AB_MERGE_C R3, RZ, R3, RZ ;  /* 0x00000003ff03723e */ /* 0x000fca00048060ff */
[----:B------:R2:W-:Y:S01]  /*11250*/  @!P2 STG.E.U8 desc[UR14][R24.64], R3 ;  /* 0x000000031800a986 */ /* 0x0005e2000c10110e */
[----:B------:R-:W-:-:S13]  /*11260*/  ISETP.LT.OR P2, PT, R0, 0x2, !P1 ;  /* 0x000000020000780c */ /* 0x000fda0004f41670 */
[----:B--2---:R-:W-:Y:S05]  /*11270*/  @P2 BRA `(.L_x_42) ;  /* 0x0000000000042947 */ /* 0x004fea0003800000 */
[----:B------:R2:W5:Y:S02]  /*11280*/  LDG.E.U8 R2, desc[UR14][R32.64+0x1] ;  /* 0x0000010e20027981 */ /* 0x000564000c1e1100 */
.L_x_42:
[----:B------:R-:W-:Y:S05]  /*11290*/  BSYNC B1 ;  /* 0x0000000000017941 */ /* 0x000fea0003800000 */
.L_x_41:
[----:B-----5:R-:W-:Y:S01]  /*112a0*/  LOP3.LUT R2, R2, 0xff, RZ, 0xc0, !PT ;  /* 0x000000ff02027812 */ /* 0x020fe200078ec0ff */
[----:B------:R-:W-:Y:S03]  /*112b0*/  BSSY B1, `(.L_x_43) ;  /* 0x0000013000017945 */ /* 0x000fe60003800000 */
[----:B------:R-:W-:-:S05]  /*112c0*/  F2FP.F16.E5M2.UNPACK_B R2, R2 ;  /* 0x00000002ff02723e */ /* 0x000fca00020004ff */
[----:B------:R-:W-:-:S05]  /*112d0*/  HADD2.F32 R2, -RZ, R2.H0_H0 ;  /* 0x20000002ff027230 */ /* 0x000fca0000004100 */
[----:B------:R-:W-:-:S04]  /*112e0*/  FMUL R2, R2, UR21 ;  /* 0x0000001502027c20 */ /* 0x000fc80008400000 */
[----:B------:R-:W-:-:S05]  /*112f0*/  FFMA R4, R4, UR20, R2 ;  /* 0x0000001404047c23 */ /* 0x000fca0008000002 */
[----:B------:R-:W-:-:S05]  /*11300*/  F2FP.SATFINITE.E5M2.F32.PACK_AB_MERGE_C R4, RZ, R4, RZ ;  /* 0x00000004ff04723e */ /* 0x000fca00048060ff */
[----:B------:R3:W-:Y:S01]  /*11310*/  @!P2 STG.E.U8 desc[UR14][R24.64+0x1], R4 ;  /* 0x000001041800a986 */ /* 0x0007e2000c10110e */
[----:B------:R-:W-:-:S05]  /*11320*/  IADD3 R2, P2, R35, 0x8, RZ ;  /* 0x0000000823027810 */ /* 0x000fca0007f5e0ff */
[----:B------:R-:W-:-:S04]  /*11330*/  IMAD.X R3, RZ, RZ, R39, P2 ;  /* 0x000000ffff037224 */ /* 0x000fc800010e0627 */
[----:B------:R-:W-:-:S04]  /*11340*/  IMAD R3, R3, UR6, RZ ;  /* 0x0000000603037c24 */ /* 0x000fc8000f8e02ff */
[C---:B---3--:R-:W-:Y:S02]  /*11350*/  IMAD R4, R2.reuse, UR7, R3 ;  /* 0x0000000702047c24 */ /* 0x048fe4000f8e0203 */
[----:B------:R-:W-:-:S03]  /*11360*/  IMAD.WIDE.U32 R2, R2, UR6, R36 ;  /* 0x0000000602027c25 */ /* 0x000fc6000f8e0024 */
[----:B------:R-:W-:-:S04]  /*11370*/  IADD3 R2, P2, R2, UR10, RZ ;  /* 0x0000000a02027c10 */ /* 0x000fc8000ff5e0ff */
[--C-:B------:R-:W-:Y:S02]  /*11380*/  IADD3.X R3, R3, UR11, R4.reuse, P2, !PT ;  /* 0x0000000b03037c10 */ /* 0x100fe400097fe404 */
[----:B------:R-:W-:Y:S02]  /*11390*/  ISETP.GE.AND P2, PT, R34, 0x9, PT ;  /* 0x000000092200780c */ /* 0x000fe40003f46270 */
[----:B------:R-:W-:Y:S02]  /*113a0*/  PRMT R4, RZ, 0x7610, R4 ;  /* 0x00007610ff047816 */ /* 0x000fe40000000004 */
[----:B------:R-:W-:-:S13]  /*113b0*/  ISETP.LT.OR P3, PT, R0, 0x1, !P2 ;  /* 0x000000010000780c */ /* 0x000fda0005761670 */
[----:B------:R-:W-:Y:S05]  /*113c0*/  @P3 BRA `(.L_x_44) ;  /* 0x0000000000043947 */ /* 0x000fea0003800000 */
[----:B------:R3:W5:Y:S02]  /*113d0*/  LDG.E.U8 R4, desc[UR14][R2.64] ;  /* 0x0000000e02047981 */ /* 0x000764000c1e1100 */
.L_x_44:
[----:B------:R-:W-:Y:S05]  /*113e0*/  BSYNC B1 ;  /* 0x0000000000017941 */ /* 0x000fea0003800000 */
.L_x_43:
        /* <DEDUP_REMOVED lines=10> */
[----:B----4-:R-:W-:Y:S05]  /*11490*/  @P3 BRA `(.L_x_46) ;  /* 0x0000000000043947 */ /* 0x010fea0003800000 */
[----:B------:R4:W5:Y:S02]  /*114a0*/  LDG.E.U8 R4, desc[UR14][R2.64+0x1] ;  /* 0x0000010e02047981 */ /* 0x000964000c1e1100 */
.L_x_46:
[----:B------:R-:W-:Y:S05]  /*114b0*/  BSYNC B1 ;  /* 0x0000000000017941 */ /* 0x000fea0003800000 */
.L_x_45:
[----:B-----5:R-:W-:Y:S01]  /*114c0*/  LOP3.LUT R4, R4, 0xff, RZ, 0xc0, !PT ;  /* 0x000000ff04047812 */ /* 0x020fe200078ec0ff */
[----:B------:R-:W-:Y:S01]  /*114d0*/  BSSY B1, `(.L_x_47) ;  /* 0x000000b000017945 */ /* 0x000fe20003800000 */
[----:B------:R-:W-:Y:S02]  /*114e0*/  ISETP.LT.OR P5, PT, R0, 0x9, !P1 ;  /* 0x000000090000780c */ /* 0x000fe40004fa1670 */
[----:B------:R-:W-:-:S05]  /*114f0*/  F2FP.F16.E5M2.UNPACK_B R4, R4 ;  /* 0x00000004ff04723e */ /* 0x000fca00020004ff */
[----:B------:R-:W-:-:S05]  /*11500*/  HADD2.F32 R4, -RZ, R4.H0_H0 ;  /* 0x20000004ff047230 */ /* 0x000fca0000004100 */
[----:B------:R-:W-:-:S04]  /*11510*/  FMUL R4, R4, UR21 ;  /* 0x0000001504047c20 */ /* 0x000fc80008400000 */
[--C-:B------:R-:W-:Y:S01]  /*11520*/  FFMA R6, R6, UR20, R4.reuse ;  /* 0x0000001406067c23 */ /* 0x100fe20008000004 */
[----:B------:R-:W-:-:S04]  /*11530*/  PRMT R4, RZ, 0x7610, R4 ;  /* 0x00007610ff047816 */ /* 0x000fc80000000004 */
[----:B------:R-:W-:-:S05]  /*11540*/  F2FP.SATFINITE.E5M2.F32.PACK_AB_MERGE_C R6, RZ, R6, RZ ;  /* 0x00000006ff06723e */ /* 0x000fca00048060ff */
[----:B------:R0:W-:Y:S01]  /*11550*/  @!P3 STG.E.U8 desc[UR14][R26.64+0x1], R6 ;  /* 0x000001061a00b986 */ /* 0x0001e2000c10110e */
[----:B------:R-:W-:Y:S05]  /*11560*/  @P5 BRA `(.L_x_48) ;  /* 0x0000000000045947 */ /* 0x000fea0003800000 */
[----:B------:R0:W5:Y:S02]  /*11570*/  LDG.E.U8 R4, desc[UR14][R32.64+0x8] ;  /* 0x0000080e20047981 */ /* 0x000164000c1e1100 */
.L_x_48:
[----:B------:R-:W-:Y:S05]  /*11580*/  BSYNC B1 ;  /* 0x0000000000017941 */ /* 0x000fea0003800000 */
.L_x_47:
        /* <DEDUP_REMOVED lines=12> */
.L_x_50:
[----:B------:R-:W-:Y:S05]  /*11650*/  BSYNC B1 ;  /* 0x0000000000017941 */ /* 0x000fea0003800000 */
.L_x_49:
        /* <DEDUP_REMOVED lines=12> */
.L_x_52:
[----:B------:R-:W-:Y:S05]  /*11720*/  BSYNC B1 ;  /* 0x0000000000017941 */ /* 0x000fea0003800000 */
.L_x_51:
        /* <DEDUP_REMOVED lines=12> */
.L_x_54:
[----:B------:R-:W-:Y:S05]  /*117f0*/  BSYNC B1 ;  /* 0x0000000000017941 */ /* 0x000fea0003800000 */
.L_x_53:
        /* <DEDUP_REMOVED lines=12> */
.L_x_56:
[----:B------:R-:W-:Y:S05]  /*118c0*/  BSYNC B1 ;  /* 0x0000000000017941 */ /* 0x000fea0003800000 */
.L_x_55:
        /* <DEDUP_REMOVED lines=12> */
.L_x_58:
[----:B------:R-:W-:Y:S05]  /*11990*/  BSYNC B1 ;  /* 0x0000000000017941 */ /* 0x000fea0003800000 */
.L_x_57:
        /* <DEDUP_REMOVED lines=12> */
.L_x_60:
[----:B------:R-:W-:Y:S05]  /*11a60*/  BSYNC B1 ;  /* 0x0000000000017941 */ /* 0x000fea0003800000 */
.L_x_59:
        /* <DEDUP_REMOVED lines=12> */
.L_x_62:
[----:B------:R-:W-:Y:S05]  /*11b30*/  BSYNC B1 ;  /* 0x0000000000017941 */ /* 0x000fea0003800000 */
.L_x_61:
        /* <DEDUP_REMOVED lines=12> */
.L_x_64:
[----:B------:R-:W-:Y:S05]  /*11c00*/  BSYNC B1 ;  /* 0x0000000000017941 */ /* 0x000fea0003800000 */
.L_x_63:
        /* <DEDUP_REMOVED lines=12> */
.L_x_66:
[----:B------:R-:W-:Y:S05]  /*11cd0*/  BSYNC B1 ;  /* 0x0000000000017941 */ /* 0x000fea0003800000 */
.L_x_65:
        /* <DEDUP_REMOVED lines=12> */
.L_x_68:
[----:B------:R-:W-:Y:S05]  /*11da0*/  BSYNC B1 ;  /* 0x0000000000017941 */ /* 0x000fea0003800000 */
.L_x_67:
        /* <DEDUP_REMOVED lines=12> */
.L_x_70:
[----:B------:R-:W-:Y:S05]  /*11e70*/  BSYNC B1 ;  /* 0x0000000000017941 */ /* 0x000fea0003800000 */
.L_x_69:
        /* <DEDUP_REMOVED lines=12> */
.L_x_72:
[----:B------:R-:W-:Y:S05]  /*11f40*/  BSYNC B1 ;  /* 0x0000000000017941 */ /* 0x000fea0003800000 */
.L_x_71:
        /* <DEDUP_REMOVED lines=12> */
.L_x_74:
[----:B------:R-:W-:Y:S05]  /*12010*/  BSYNC B1 ;  /* 0x0000000000017941 */ /* 0x000fea0003800000 */
.L_x_73:
        /* <DEDUP_REMOVED lines=12> */
.L_x_76:
[----:B------:R-:W-:Y:S05]  /*120e0*/  BSYNC B1 ;  /* 0x0000000000017941 */ /* 0x000fea0003800000 */
.L_x_75:
        /* <DEDUP_REMOVED lines=12> */
.L_x_78:
[----:B------:R-:W-:Y:S05]  /*121b0*/  BSYNC B1 ;  /* 0x0000000000017941 */ /* 0x000fea0003800000 */
.L_x_77:
        /* <DEDUP_REMOVED lines=12> */
.L_x_80:
[----:B------:R-:W-:Y:S05]  /*12280*/  BSYNC B1 ;  /* 0x0000000000017941 */ /* 0x000fea0003800000 */
.L_x_79:
        /* <DEDUP_REMOVED lines=12> */
.L_x_82:
[----:B------:R-:W-:Y:S05]  /*12350*/  BSYNC B1 ;  /* 0x0000000000017941 */ /* 0x000fea0003800000 */
.L_x_81:
        /* <DEDUP_REMOVED lines=12> */
.L_x_84:
[----:B------:R-:W-:Y:S05]  /*12420*/  BSYNC B1 ;  /* 0x0000000000017941 */ /* 0x000fea0003800000 */
.L_x_83:
        /* <DEDUP_REMOVED lines=12> */
.L_x_86:
[----:B------:R-:W-:Y:S05]  /*124f0*/  BSYNC B1 ;  /* 0x0000000000017941 */ /* 0x000fea0003800000 */
.L_x_85:
        /* <DEDUP_REMOVED lines=12> */
.L_x_88:
[----:B------:R-:W-:Y:S05]  /*125c0*/  BSYNC B1 ;  /* 0x0000000000017941 */ /* 0x000fea0003800000 */
.L_x_87:
        /* <DEDUP_REMOVED lines=12> */
.L_x_90:
[----:B------:R-:W-:Y:S05]  /*12690*/  BSYNC B1 ;  /* 0x0000000000017941 */ /* 0x000fea0003800000 */
.L_x_89:
        /* <DEDUP_REMOVED lines=12> */
.L_x_92:
[----:B------:R-:W-:Y:S05]  /*12760*/  BSYNC B1 ;  /* 0x0000000000017941 */ /* 0x000fea0003800000 */
.L_x_91:
        /* <DEDUP_REMOVED lines=12> */
.L_x_94:
[----:B------:R-:W-:Y:S05]  /*12830*/  BSYNC B1 ;  /* 0x0000000000017941 */ /* 0x000fea0003800000 */
.L_x_93:
        /* <DEDUP_REMOVED lines=12> */
.L_x_96:
[----:B------:R-:W-:Y:S05]  /*12900*/  BSYNC B1 ;  /* 0x0000000000017941 */ /* 0x000fea0003800000 */
.L_x_95:
        /* <DEDUP_REMOVED lines=12> */
.L_x_98:
[----:B------:R-:W-:Y:S05]  /*129d0*/  BSYNC B1 ;  /* 0x0000000000017941 */ /* 0x000fea0003800000 */
.L_x_97:
        /* <DEDUP_REMOVED lines=12> */
.L_x_100:
[----:B------:R-:W-:Y:S05]  /*12aa0*/  BSYNC B1 ;  /* 0x0000000000017941 */ /* 0x000fea0003800000 */
.L_x_99:
        /* <DEDUP_REMOVED lines=12> */
.L_x_102:
[----:B------:R-:W-:Y:S05]  /*12b70*/  BSYNC B1 ;  /* 0x0000000000017941 */ /* 0x000fea0003800000 */
.L_x_101:
        /* <DEDUP_REMOVED lines=12> */
.L_x_104:
[----:B------:R-:W-:Y:S05]  /*12c40*/  BSYNC B1 ;  /* 0x0000000000017941 */ /* 0x000fea0003800000 */
.L_x_103:
        /* <DEDUP_REMOVED lines=12> */
.L_x_106:
[----:B------:R-:W-:Y:S05]  /*12d10*/  BSYNC B1 ;  /* 0x0000000000017941 */ /* 0x000fea0003800000 */
.L_x_105:
        /* <DEDUP_REMOVED lines=12> */
.L_x_108:
[----:B------:R-:W-:Y:S05]  /*12de0*/  BSYNC B1 ;  /* 0x0000000000017941 */ /* 0x000fea0003800000 */
.L_x_107:
        /* <DEDUP_REMOVED lines=12> */
.L_x_110:
[----:B------:R-:W-:Y:S05]  /*12eb0*/  BSYNC B1 ;  /* 0x0000000000017941 */ /* 0x000fea0003800000 */
.L_x_109:
        /* <DEDUP_REMOVED lines=12> */
.L_x_112:
[----:B------:R-:W-:Y:S05]  /*12f80*/  BSYNC B1 ;  /* 0x0000000000017941 */ /* 0x000fea0003800000 */
.L_x_111:
        /* <DEDUP_REMOVED lines=12> */
.L_x_114:
[----:B------:R-:W-:Y:S05]  /*13050*/  BSYNC B1 ;  /* 0x0000000000017941 */ /* 0x000fea0003800000 */
.L_x_113:
        /* <DEDUP_REMOVED lines=12> */
.L_x_116:
[----:B------:R-:W-:Y:S05]  /*13120*/  BSYNC B1 ;  /* 0x0000000000017941 */ /* 0x000fea0003800000 */
.L_x_115:
        /* <DEDUP_REMOVED lines=12> */
.L_x_118:
[----:B------:R-:W-:Y:S05]  /*131f0*/  BSYNC B1 ;  /* 0x0000000000017941 */ /* 0x000fea0003800000 */
.L_x_117:
        /* <DEDUP_REMOVED lines=12> */
.L_x_120:
[----:B------:R-:W-:Y:S05]  /*132c0*/  BSYNC B1 ;  /* 0x0000000000017941 */ /* 0x000fea0003800000 */
.L_x_119:
        /* <DEDUP_REMOVED lines=12> */
.L_x_122:
[----:B------:R-:W-:Y:S05]  /*13390*/  BSYNC B1 ;  /* 0x0000000000017941 */ /* 0x000fea0003800000 */
.L_x_121:
[----:B-----5:R-:W-:Y:S01]  /*133a0*/  LOP3.LUT R4, R4, 0xff, RZ, 0xc0, !PT ;  /* 0x000000ff04047812 */ /* 0x020fe200078ec0ff */
[----:B------:R-:W-:Y:S01]  /*133b0*/  BSSY B1, `(.L_x_123) ;  /* 0x000000b000017945 */ /* 0x000fe20003800000 */
[----:B------:R-:W-:Y:S02]  /*133c0*/  ISETP.LT.OR P5, PT, R0, 0x51, !P2 ;  /* 0x000000510000780c */ /* 0x000fe400057a1670 */
[----:B------:R-:W-:-:S05]  /*133d0*/  F2FP.F16.E5M2.UNPACK_B R4, R4 ;  /* 0x00000004ff04723e */ /* 0x000fca00020004ff */
[----:B------:R-:W-:-:S05]  /*133e0*/  HADD2.F32 R4, -RZ, R4.H0_H0 ;  /* 0x20000004ff047230 */ /* 0x000fca0000004100 */
[----:B------:R-:W-:-:S04]  /*133f0*/  FMUL R4, R4, UR21 ;  /* 0x0000001504047c20 */ /* 0x000fc80008400000 */
[----:B------:R-:W-:-:S05]  /*13400*/  FFMA R4, R172, UR20, R4 ;  /* 0x00000014ac047c23 */ /* 0x000fca0008000004 */
[----:B------:R-:W-:Y:S02]  /*13410*/  F2FP.SATFINITE.E5M2.F32.PACK_AB_MERGE_C R5, RZ, R4, RZ ;  /* 0x00000004ff05723e */ /* 0x000fe400048060ff */
[----:B------:R-:W-:-:S03]  /*13420*/  PRMT R4, RZ, 0x7610, R4 ;  /* 0x00007610ff047816 */ /* 0x000fc60000000004 */
[----:B------:R0:W-:Y:S01]  /*13430*/  @!P3 STG.E.U8 desc[UR14][R24.64+0x51], R5 ;  /* 0x000051051800b986 */ /* 0x0001e2000c10110e */
[----:B------:R-:W-:Y:S05]  /*13440*/  @P5 BRA `(.L_x_124) ;  /* 0x0000000000045947 */ /* 0x000fea0003800000 */
[----:B------:R0:W5:Y:S02]  /*13450*/  LDG.E.U8 R4, desc[UR14][R2.64+0x50] ;  /* 0x0000500e02047981 */ /* 0x000164000c1e1100 */
.L_x_124:
[----:B------:R-:W-:Y:S05]  /*13460*/  BSYNC B1 ;  /* 0x0000000000017941 */ /* 0x000fea0003800000 */
.L_x_123:
[----:B-----5:R-:W-:Y:S01]  /*13470*/  LOP3.LUT R4, R4, 0xff, RZ, 0xc0, !PT ;  /* 0x000000ff04047812 */ /* 0x020fe200078ec0ff */
[----:B------:R-:W-:Y:S01]  /*13480*/  BSSY B1, `(.L_x_125) ;  /* 0x000000b000017945 */ /* 0x000fe20003800000 */
[----:B------:R-:W-:Y:S02]  /*13490*/  ISETP.LT.OR P3, PT, R0, 0x52, !P2 ;  /* 0x000000520000780c */ /* 0x000fe40005761670 */
[----:B------:R-:W-:-:S05]  /*134a0*/  F2FP.F16.E5M2.UNPACK_B R4, R4 ;  /* 0x00000004ff04723e */ /* 0x000fca00020004ff */
[----:B------:R-:W-:-:S05]  /*134b0*/  HADD2.F32 R4, -RZ, R4.H0_H0 ;  /* 0x20000004ff047230 */ /* 0x000fca0000004100 */
[----:B------:R-:W-:-:S04]  /*134c0*/  FMUL R4, R4, UR21 ;  /* 0x0000001504047c20 */ /* 0x000fc80008400000 */
[----:B------:R-:W-:-:S05]  /*134d0*/  FFMA R4, R173, UR20, R4 ;  /* 0x00000014ad047c23 */ /* 0x000fca0008000004 */
[----:B0-----:R-:W-:Y:S02]  /*134e0*/  F2FP.SATFINITE.E5M2.F32.PACK_AB_MERGE_C R5, RZ, R4, RZ ;  /* 0x00000004ff05723e */ /* 0x001fe400048060ff */
[----:B------:R-:W-:-:S03]  /*134f0*/  PRMT R4, RZ, 0x7610, R4 ;  /* 0x00007610ff047816 */ /* 0x000fc60000000004 */
[----:B------:R0:W-:Y:S01]  /*13500*/  @!P5 STG.E.U8 desc[UR14][R26.64+0x50], R5 ;  /* 0x000050051a00d986 */ /* 0x0001e2000c10110e */
[----:B------:R-:W-:Y:S05]  /*13510*/  @P3 BRA `(.L_x_126) ;  /* 0x0000000000043947 */ /* 0x000fea0003800000 */
[----:B------:R0:W5:Y:S02]  /*13520*/  LDG.E.U8 R4, desc[UR14][R2.64+0x51] ;  /* 0x0000510e02047981 */ /* 0x000164000c1e1100 */
.L_x_126:
[----:B------:R-:W-:Y:S05]  /*13530*/  BSYNC B1 ;  /* 0x0000000000017941 */ /* 0x000fea0003800000 */
.L_x_125:
        /* <DEDUP_REMOVED lines=12> */
.L_x_128:
[----:B------:R-:W-:Y:S05]  /*13600*/  BSYNC B1 ;  /* 0x0000000000017941 */ /* 0x000fea0003800000 */
.L_x_127:
        /* <DEDUP_REMOVED lines=12> */
.L_x_130:
[----:B------:R-:W-:Y:S05]  /*136d0*/  BSYNC B1 ;  /* 0x0000000000017941 */ /* 0x000fea0003800000 */
.L_x_129:
[----:B-----5:R-:W-:Y:S01]  /*136e0*/  LOP3.LUT R4, R4, 0xff, RZ, 0xc0, !PT ;  /* 0x000000ff04047812 */ /* 0x020fe200078ec0ff */
[----:B------:R-:W-:Y:S01]  /*136f0*/  BSSY B1, `(.L_x_131) ;  /* 0x000000b000017945 */ /* 0x000fe20003800000 */
[----:B------:R-:W-:Y:S02]  /*13700*/  ISETP.LT.OR P5, PT, R0, 0x59, !P2 ;  /* 0x000000590000780c */ /* 0x000fe400057a1670 */
[----:B------:R-:W-:-:S05]  /*13710*/  F2FP.F16.E5M2.UNPACK_B R4, R4 ;  /* 0x00000004ff04723e */ /* 0x000fca00020004ff */
[----:B------:R-:W-:-:S05]  /*13720*/  HADD2.F32 R4, -RZ, R4.H0_H0 ;  /* 0x20000004ff047230 */ /* 0x000fca0000004100 */
[----:B0-----:R-:W-:Y:S01]  /*13730*/  FMUL R5, R4, UR21 ;  /* 0x0000001504057c20 */ /* 0x001fe20008400000 */
[----:B------:R-:W-:-:S03]  /*13740*/  PRMT R4, RZ, 0x7610, R4 ;  /* 0x00007610ff047816 */ /* 0x000fc60000000004 */
[----:B------:R-:W-:-:S05]  /*13750*/  FFMA R5, R176, UR20, R5 ;  /* 0x00000014b0057c23 */ /* 0x000fca0008000005 */
[----:B------:R-:W-:-:S05]  /*13760*/  F2FP.SATFINITE.E5M2.F32.PACK_AB_MERGE_C R5, RZ, R5, RZ ;  /* 0x00000005ff05723e */ /* 0x000fca00048060ff */
[----:B------:R0:W-:Y:S01]  /*13770*/  @!P3 STG.E.U8 desc[UR14][R24.64+0x59], R5 ;  /* 0x000059051800b986 */ /* 0x0001e2000c10110e */
[----:B------:R-:W-:Y:S05]  /*13780*/  @P5 BRA `(.L_x_132) ;  /* 0x0000000000045947 */ /* 0x000fea0003800000 */
[----:B------:R0:W5:Y:S02]  /*13790*/  LDG.E.U8 R4, desc[UR14][R2.64+0x58] ;  /* 0x0000580e02047981 */ /* 0x000164000c1e1100 */
.L_x_132:
[----:B------:R-:W-:Y:S05]  /*137a0*/  BSYNC B1 ;  /* 0x0000000000017941 */ /* 0x000fea0003800000 */
.L_x_131:
        /* <DEDUP_REMOVED lines=12> */
.L_x_134:
[----:B------:R-:W-:Y:S05]  /*13870*/  BSYNC B1 ;  /* 0x0000000000017941 */ /* 0x000fea0003800000 */
.L_x_133:
        /* <DEDUP_REMOVED lines=12> */
.L_x_136:
[----:B------:R-:W-:Y:S05]  /*13940*/  BSYNC B1 ;  /* 0x0000000000017941 */ /* 0x000fea0003800000 */
.L_x_135:
        /* <DEDUP_REMOVED lines=12> */
.L_x_138:
[----:B------:R-:W-:Y:S05]  /*13a10*/  BSYNC B1 ;  /* 0x0000000000017941 */ /* 0x000fea0003800000 */
.L_x_137:
        /* <DEDUP_REMOVED lines=12> */
.L_x_140:
[----:B------:R-:W-:Y:S05]  /*13ae0*/  BSYNC B1 ;  /* 0x0000000000017941 */ /* 0x000fea0003800000 */
.L_x_139:
        /* <DEDUP_REMOVED lines=12> */
.L_x_142:
[----:B------:R-:W-:Y:S05]  /*13bb0*/  BSYNC B1 ;  /* 0x0000000000017941 */ /* 0x000fea0003800000 */
.L_x_141:
        /* <DEDUP_REMOVED lines=12> */
.L_x_144:
[----:B------:R-:W-:Y:S05]  /*13c80*/  BSYNC B1 ;  /* 0x0000000000017941 */ /* 0x000fea0003800000 */
.L_x_143:
        /* <DEDUP_REMOVED lines=12> */
.L_x_146:
[----:B------:R-:W-:Y:S05]  /*13d50*/  BSYNC B1 ;  /* 0x0000000000017941 */ /* 0x000fea0003800000 */
.L_x_145:
        /* <DEDUP_REMOVED lines=12> */
.L_x_148:
[----:B------:R-:W-:Y:S05]  /*13e20*/  BSYNC B1 ;  /* 0x0000000000017941 */ /* 0x000fea0003800000 */
.L_x_147:
        /* <DEDUP_REMOVED lines=12> */
.L_x_150:
[----:B------:R-:W-:Y:S05]  /*13ef0*/  BSYNC B1 ;  /* 0x0000000000017941 */ /* 0x000fea0003800000 */
.L_x_149:
        /* <DEDUP_REMOVED lines=12> */
.L_x_152:
[----:B------:R-:W-:Y:S05]  /*13fc0*/  BSYNC B1 ;  /* 0x0000000000017941 */ /* 0x000fea0003800000 */
.L_x_151:
        /* <DEDUP_REMOVED lines=12> */
.L_x_154:
[----:B------:R-:W-:Y:S05]  /*14090*/  BSYNC B1 ;  /* 0x0000000000017941 */ /* 0x000fea0003800000 */
.L_x_153:
        /* <DEDUP_REMOVED lines=12> */
.L_x_156:
[----:B------:R-:W-:Y:S05]  /*14160*/  BSYNC B1 ;  /* 0x0000000000017941 */ /* 0x000fea0003800000 */
.L_x_155:
        /* <DEDUP_REMOVED lines=12> */
.L_x_158:
[----:B------:R-:W-:Y:S05]  /*14230*/  BSYNC B1 ;  /* 0x0000000000017941 */ /* 0x000fea0003800000 */
.L_x_157:
        /* <DEDUP_REMOVED lines=12> */
.L_x_160:
[----:B------:R-:W-:Y:S05]  /*14300*/  BSYNC B1 ;  /* 0x0000000000017941 */ /* 0x000fea0003800000 */
.L_x_159:
        /* <DEDUP_REMOVED lines=12> */
.L_x_162:
[----:B------:R-:W-:Y:S05]  /*143d0*/  BSYNC B1 ;  /* 0x0000000000017941 */ /* 0x000fea0003800000 */
.L_x_161:
        /* <DEDUP_REMOVED lines=12> */
.L_x_164:
[----:B------:R-:W-:Y:S05]  /*144a0*/  BSYNC B1 ;  /* 0x0000000000017941 */ /* 0x000fea0003800000 */
.L_x_163:
        /* <DEDUP_REMOVED lines=12> */
.L_x_166:
[----:B------:R-:W-:Y:S05]  /*14570*/  BSYNC B1 ;  /* 0x0000000000017941 */ /* 0x000fea0003800000 */
.L_x_165:
        /* <DEDUP_REMOVED lines=12> */
.L_x_168:
[----:B------:R-:W-:Y:S05]  /*14640*/  BSYNC B1 ;  /* 0x0000000000017941 */ /* 0x000fea0003800000 */
.L_x_167:
        /* <DEDUP_REMOVED lines=12> */
.L_x_170:
[----:B------:R-:W-:Y:S05]  /*14710*/  BSYNC B1 ;  /* 0x0000000000017941 */ /* 0x000fea0003800000 */
.L_x_169:
        /* <DEDUP_REMOVED lines=12> */
.L_x_172:
[----:B------:R-:W-:Y:S05]  /*147e0*/  BSYNC B1 ;  /* 0x0000000000017941 */ /* 0x000fea0003800000 */
.L_x_171:
        /* <DEDUP_REMOVED lines=12> */
.L_x_174:
[----:B------:R-:W-:Y:S05]  /*148b0*/  BSYNC B1 ;  /* 0x0000000000017941 */ /* 0x000fea0003800000 */
.L_x_173:
        /* <DEDUP_REMOVED lines=12> */
.L_x_176:
[----:B------:R-:W-:Y:S05]  /*14980*/  BSYNC B1 ;  /* 0x0000000000017941 */ /* 0x000fea0003800000 */
.L_x_175:
        /* <DEDUP_REMOVED lines=12> */
.L_x_178:
[----:B------:R-:W-:Y:S05]  /*14a50*/  BSYNC B1 ;  /* 0x0000000000017941 */ /* 0x000fea0003800000 */
.L_x_177:
        /* <DEDUP_REMOVED lines=12> */
.L_x_180:
[----:B------:R-:W-:Y:S05]  /*14b20*/  BSYNC B1 ;  /* 0x0000000000017941 */ /* 0x000fea0003800000 */
.L_x_179:
        /* <DEDUP_REMOVED lines=12> */
.L_x_182:
[----:B------:R-:W-:Y:S05]  /*14bf0*/  BSYNC B1 ;  /* 0x0000000000017941 */ /* 0x000fea0003800000 */
.L_x_181:
        /* <DEDUP_REMOVED lines=12> */
.L_x_184:
[----:B------:R-:W-:Y:S05]  /*14cc0*/  BSYNC B1 ;  /* 0x0000000000017941 */ /* 0x000fea0003800000 */
.L_x_183:
        /* <DEDUP_REMOVED lines=12> */
.L_x_186:
[----:B------:R-:W-:Y:S05]  /*14d90*/  BSYNC B1 ;  /* 0x0000000000017941 */ /* 0x000fea0003800000 */
.L_x_185:
        /* <DEDUP_REMOVED lines=12> */
.L_x_188:
[----:B------:R-:W-:Y:S05]  /*14e60*/  BSYNC B1 ;  /* 0x0000000000017941 */ /* 0x000fea0003800000 */
.L_x_187:
        /* <DEDUP_REMOVED lines=12> */
.L_x_190:
[----:B------:R-:W-:Y:S05]  /*14f30*/  BSYNC B1 ;  /* 0x0000000000017941 */ /* 0x000fea0003800000 */
.L_x_189:
        /* <DEDUP_REMOVED lines=12> */
.L_x_192:
[----:B------:R-:W-:Y:S05]  /*15000*/  BSYNC B1 ;  /* 0x0000000000017941 */ /* 0x000fea0003800000 */
.L_x_191:
        /* <DEDUP_REMOVED lines=12> */
.L_x_194:
[----:B------:R-:W-:Y:S05]  /*150d0*/  BSYNC B1 ;  /* 0x0000000000017941 */ /* 0x000fea0003800000 */
.L_x_193:
        /* <DEDUP_REMOVED lines=12> */
.L_x_196:
[----:B------:R-:W-:Y:S05]  /*151a0*/  BSYNC B1 ;  /* 0x0000000000017941 */ /* 0x000fea0003800000 */
.L_x_195:
        /* <DEDUP_REMOVED lines=12> */
.L_x_198:
[----:B------:R-:W-:Y:S05]  /*15270*/  BSYNC B1 ;  /* 0x0000000000017941 */ /* 0x000fea0003800000 */
.L_x_197:
        /* <DEDUP_REMOVED lines=12> */
.L_x_200:
[----:B------:R-:W-:Y:S05]  /*15340*/  BSYNC B1 ;  /* 0x0000000000017941 */ /* 0x000fea0003800000 */
.L_x_199:
        /* <DEDUP_REMOVED lines=12> */
.L_x_202:
[----:B------:R-:W-:Y:S05]  /*15410*/  BSYNC B1 ;  /* 0x0000000000017941 */ /* 0x000fea0003800000 */
.L_x_201:
        /* <DEDUP_REMOVED lines=12> */
.L_x_204:
[----:B------:R-:W-:Y:S05]  /*154e0*/  BSYNC B1 ;  /* 0x0000000000017941 */ /* 0x000fea0003800000 */
.L_x_203:
        /* <DEDUP_REMOVED lines=12> */
.L_x_206:
[----:B------:R-:W-:Y:S05]  /*155b0*/  BSYNC B1 ;  /* 0x0000000000017941 */ /* 0x000fea0003800000 */
.L_x_205:
        /* <DEDUP_REMOVED lines=12> */
.L_x_208:
[----:B------:R-:W-:Y:S05]  /*15680*/  BSYNC B1 ;  /* 0x0000000000017941 */ /* 0x000fea0003800000 */
.L_x_207:
        /* <DEDUP_REMOVED lines=12> */
.L_x_210:
[----:B------:R-:W-:Y:S05]  /*15750*/  BSYNC B1 ;  /* 0x0000000000017941 */ /* 0x000fea0003800000 */
.L_x_209:
        /* <DEDUP_REMOVED lines=12> */
.L_x_212:
[----:B------:R-:W-:Y:S05]  /*15820*/  BSYNC B1 ;  /* 0x0000000000017941 */ /* 0x000fea0003800000 */
.L_x_211:
        /* <DEDUP_REMOVED lines=12> */
.L_x_214:
[----:B------:R-:W-:Y:S05]  /*158f0*/  BSYNC B1 ;  /* 0x0000000000017941 */ /* 0x000fea0003800000 */
.L_x_213:
        /* <DEDUP_REMOVED lines=12> */
.L_x_216:
[----:B------:R-:W-:Y:S05]  /*159c0*/  BSYNC B1 ;  /* 0x0000000000017941 */ /* 0x000fea0003800000 */
.L_x_215:
        /* <DEDUP_REMOVED lines=12> */
.L_x_218:
[----:B------:R-:W-:Y:S05]  /*15a90*/  BSYNC B1 ;  /* 0x0000000000017941 */ /* 0x000fea0003800000 */
.L_x_217:
        /* <DEDUP_REMOVED lines=12> */
.L_x_220:
[----:B------:R-:W-:Y:S05]  /*15b60*/  BSYNC B1 ;  /* 0x0000000000017941 */ /* 0x000fea0003800000 */
.L_x_219:
        /* <DEDUP_REMOVED lines=12> */
.L_x_222:
[----:B------:R-:W-:Y:S05]  /*15c30*/  BSYNC B1 ;  /* 0x0000000000017941 */ /* 0x000fea0003800000 */
.L_x_221:
        /* <DEDUP_REMOVED lines=12> */
.L_x_224:
[----:B------:R-:W-:Y:S05]  /*15d00*/  BSYNC B1 ;  /* 0x0000000000017941 */ /* 0x000fea0003800000 */
.L_x_223:
        /* <DEDUP_REMOVED lines=12> */
.L_x_226:
[----:B------:R-:W-:Y:S05]  /*15dd0*/  BSYNC B1 ;  /* 0x0000000000017941 */ /* 0x000fea0003800000 */
.L_x_225:
        /* <DEDUP_REMOVED lines=12> */
.L_x_228:
[----:B------:R-:W-:Y:S05]  /*15ea0*/  BSYNC B1 ;  /* 0x0000000000017941 */ /* 0x000fea0003800000 */
.L_x_227:
        /* <DEDUP_REMOVED lines=12> */
.L_x_230:
[----:B------:R-:W-:Y:S05]  /*15f70*/  BSYNC B1 ;  /* 0x0000000000017941 */ /* 0x000fea0003800000 */
.L_x_229:
        /* <DEDUP_REMOVED lines=12> */
.L_x_232:
[----:B------:R-:W-:Y:S05]  /*16040*/  BSYNC B1 ;  /* 0x0000000000017941 */ /* 0x000fea0003800000 */
.L_x_231:
        /* <DEDUP_REMOVED lines=12> */
.L_x_234:
[----:B------:R-:W-:Y:S05]  /*16110*/  BSYNC B1 ;  /* 0x0000000000017941 */ /* 0x000fea0003800000 */
.L_x_233:
        /* <DEDUP_REMOVED lines=12> */
.L_x_236:
[----:B------:R-:W-:Y:S05]  /*161e0*/  BSYNC B1 ;  /* 0x0000000000017941 */ /* 0x000fea0003800000 */
.L_x_235:
        /* <DEDUP_REMOVED lines=12> */
.L_x_238:
[----:B------:R-:W-:Y:S05]  /*162b0*/  BSYNC B1 ;  /* 0x0000000000017941 */ /* 0x000fea0003800000 */
.L_x_237:
        /* <DEDUP_REMOVED lines=12> */
.L_x_240:
[----:B------:R-:W-:Y:S05]  /*16380*/  BSYNC B1 ;  /* 0x0000000000017941 */ /* 0x000fea0003800000 */
.L_x_239:
        /* <DEDUP_REMOVED lines=12> */
.L_x_242:
[----:B------:R-:W-:Y:S05]  /*16450*/  BSYNC B1 ;  /* 0x0000000000017941 */ /* 0x000fea0003800000 */
.L_x_241:
        /* <DEDUP_REMOVED lines=12> */
.L_x_244:
[----:B------:R-:W-:Y:S05]  /*16520*/  BSYNC B1 ;  /* 0x0000000000017941 */ /* 0x000fea0003800000 */
.L_x_243:
        /* <DEDUP_REMOVED lines=12> */
.L_x_246:
[----:B------:R-:W-:Y:S05]  /*165f0*/  BSYNC B1 ;  /* 0x0000000000017941 */ /* 0x000fea0003800000 */
.L_x_245:
        /* <DEDUP_REMOVED lines=12> */
.L_x_248:
[----:B------:R-:W-:Y:S05]  /*166c0*/  BSYNC B1 ;  /* 0x0000000000017941 */ /* 0x000fea0003800000 */
.L_x_247:
        /* <DEDUP_REMOVED lines=12> */
.L_x_250:
[----:B------:R-:W-:Y:S05]  /*16790*/  BSYNC B1 ;  /* 0x0000000000017941 */ /* 0x000fea0003800000 */
.L_x_249:
        /* <DEDUP_REMOVED lines=12> */
.L_x_252:
[----:B------:R-:W-:Y:S05]  /*16860*/  BSYNC B1 ;  /* 0x0000000000017941 */ /* 0x000fea0003800000 */
.L_x_251:
        /* <DEDUP_REMOVED lines=12> */
.L_x_254:
[----:B------:R-:W-:Y:S05]  /*16930*/  BSYNC B1 ;  /* 0x0000000000017941 */ /* 0x000fea0003800000 */
.L_x_253:
[----:B0-----:R-:W2:Y:S01]  /*16940*/  LDL.LU R5, [R1+0x200] ;  /* 0x0002000001057983 */ /* 0x001ea20000300800 */
[----:B-----5:R-:W-:Y:S01]  /*16950*/  LOP3.LUT R4, R4, 0xff, RZ, 0xc0, !PT ;  /* 0x000000ff04047812 */ /* 0x020fe200078ec0ff */
[----:B------:R-:W-:Y:S01]  /*16960*/  BSSY B1, `(.L_x_255) ;  /* 0x000000b000017945 */ /* 0x000fe20003800000 */
[----:B------:R-:W-:Y:S02]  /*16970*/  ISETP.LT.OR P5, PT, R0, 0xd9, !P1 ;  /* 0x000000d90000780c */ /* 0x000fe40004fa1670 */
[----:B------:R-:W-:-:S05]  /*16980*/  F2FP.F16.E5M2.UNPACK_B R4, R4 ;  /* 0x00000004ff04723e */ /* 0x000fca00020004ff */
[----:B------:R-:W-:-:S05]  /*16990*/  HADD2.F32 R4, -RZ, R4.H0_H0 ;  /* 0x20000004ff047230 */ /* 0x000fca0000004100 */
[----:B------:R-:W-:-:S04]  /*169a0*/  FMUL R4, R4, UR21 ;  /* 0x0000001504047c20 */ /* 0x000fc80008400000 */
[----:B--2---:R-:W-:-:S05]  /*169b0*/  FFMA R4, R5, UR20, R4 ;  /* 0x0000001405047c23 */ /* 0x004fca0008000004 */
[----:B------:R-:W-:Y:S02]  /*169c0*/  F2FP.SATFINITE.E5M2.F32.PACK_AB_MERGE_C R5, RZ, R4, RZ ;  /* 0x00000004ff05723e */ /* 0x000fe400048060ff */
[----:B------:R-:W-:-:S03]  /*169d0*/  PRMT R4, RZ, 0x7610, R4 ;  /* 0x00007610ff047816 */ /* 0x000fc60000000004 */
[----:B------:R0:W-:Y:S01]  /*169e0*/  @!P3 STG.E.U8 desc[UR14][R26.64+0xd1], R5 ;  /* 0x0000d1051a00b986 */ /* 0x0001e2000c10110e */
[----:B------:R-:W-:Y:S05]  /*169f0*/  @P5 BRA `(.L_x_256) ;  /* 0x0000000000045947 */ /* 0x000fea0003800000 */
[----:B------:R2:W5:Y:S02]  /*16a00*/  LDG.E.U8 R4, desc[UR14][R32.64+0xd8] ;  /* 0x0000d80e20047981 */ /* 0x000564000c1e1100 */
.L_x_256:
[----:B------:R-:W-:Y:S05]  /*16a10*/  BSYNC B1 ;  /* 0x0000000000017941 */ /* 0x000fea0003800000 */
.L_x_255:
[----:B0-----:R-:W3:Y:S01]  /*16a20*/  LDL.LU R5, [R1+0x204] ;  /* 0x0002040001057983 */ /* 0x001ee20000300800 */
[----:B-----5:R-:W-:Y:S01]  /*16a30*/  LOP3.LUT R4, R4, 0xff, RZ, 0xc0, !PT ;  /* 0x000000ff04047812 */ /* 0x020fe200078ec0ff */
[----:B------:R-:W-:Y:S01]  /*16a40*/  BSSY B1, `(.L_x_257) ;  /* 0x000000b000017945 */ /* 0x000fe20003800000 */
[----:B------:R-:W-:Y:S02]  /*16a50*/  ISETP.LT.OR P3, PT, R0, 0xda, !P1 ;  /* 0x000000da0000780c */ /* 0x000fe40004f61670 */
[----:B------:R-:W-:-:S05]  /*16a60*/  F2FP.F16.E5M2.UNPACK_B R4, R4 ;  /* 0x00000004ff04723e */ /* 0x000fca00020004ff */
[----:B------:R-:W-:-:S05]  /*16a70*/  HADD2.F32 R4, -RZ, R4.H0_H0 ;  /* 0x20000004ff047230 */ /* 0x000fca0000004100 */
[----:B------:R-:W-:-:S04]  /*16a80*/  FMUL R4, R4, UR21 ;  /* 0x0000001504047c20 */ /* 0x000fc80008400000 */
[----:B---3--:R-:W-:-:S05]  /*16a90*/  FFMA R4, R5, UR20, R4 ;  /* 0x0000001405047c23 */ /* 0x008fca0008000004 */
[----:B------:R-:W-:Y:S02]  /*16aa0*/  F2FP.SATFINITE.E5M2.F32.PACK_AB_MERGE_C R5, RZ, R4, RZ ;  /* 0x00000004ff05723e */ /* 0x000fe400048060ff */
[----:B------:R-:W-:-:S03]  /*16ab0*/  PRMT R4, RZ, 0x7610, R4 ;  /* 0x00007610ff047816 */ /* 0x000fc60000000004 */
[----:B------:R0:W-:Y:S01]  /*16ac0*/  @!P5 STG.E.U8 desc[UR14][R24.64+0xd8], R5 ;  /* 0x0000d8051800d986 */ /* 0x0001e2000c10110e */
[----:B------:R-:W-:Y:S05]  /*16ad0*/  @P3 BRA `(.L_x_258) ;  /* 0x0000000000043947 */ /* 0x000fea0003800000 */
[----:B------:R3:W5:Y:S02]  /*16ae0*/  LDG.E.U8 R4, desc[UR14][R32.64+0xd9] ;  /* 0x0000d90e20047981 */ /* 0x000764000c1e1100 */
.L_x_258:
[----:B------:R-:W-:Y:S05]  /*16af0*/  BSYNC B1 ;  /* 0x0000000000017941 */ /* 0x000fea0003800000 */
.L_x_257:
        /* <DEDUP_REMOVED lines=13> */
.L_x_260:
[----:B------:R-:W-:Y:S05]  /*16bd0*/  BSYNC B1 ;  /* 0x0000000000017941 */ /* 0x000fea0003800000 */
.L_x_259:
        /* <DEDUP_REMOVED lines=13> */
.L_x_262:
[----:B------:R-:W-:Y:S05]  /*16cb0*/  BSYNC B1 ;  /* 0x0000000000017941 */ /* 0x000fea0003800000 */
.L_x_261:
        /* <DEDUP_REMOVED lines=13> */
.L_x_264:
[----:B------:R-:W-:Y:S05]  /*16d90*/  BSYNC B1 ;  /* 0x0000000000017941 */ /* 0x000fea0003800000 */
.L_x_263:
        /* <DEDUP_REMOVED lines=13> */
.L_x_266:
[----:B------:R-:W-:Y:S05]  /*16e70*/  BSYNC B1 ;  /* 0x0000000000017941 */ /* 0x000fea0003800000 */
.L_x_265:
        /* <DEDUP_REMOVED lines=13> */
.L_x_268:
[----:B------:R-:W-:Y:S05]  /*16f50*/  BSYNC B1 ;  /* 0x0000000000017941 */ /* 0x000fea0003800000 */
.L_x_267:
        /* <DEDUP_REMOVED lines=13> */
.L_x_270:
[----:B------:R-:W-:Y:S05]  /*17030*/  BSYNC B1 ;  /* 0x0000000000017941 */ /* 0x000fea0003800000 */
.L_x_269:
        /* <DEDUP_REMOVED lines=13> */
.L_x_272:
[----:B------:R-:W-:Y:S05]  /*17110*/  BSYNC B1 ;  /* 0x0000000000017941 */ /* 0x000fea0003800000 */
.L_x_271:
        /* <DEDUP_REMOVED lines=13> */
.L_x_274:
[----:B------:R-:W-:Y:S05]  /*171f0*/  BSYNC B1 ;  /* 0x0000000000017941 */ /* 0x000fea0003800000 */
.L_x_273:
        /* <DEDUP_REMOVED lines=13> */
.L_x_276:
[----:B------:R-:W-:Y:S05]  /*172d0*/  BSYNC B1 ;  /* 0x0000000000017941 */ /* 0x000fea0003800000 */
.L_x_275:
        /* <DEDUP_REMOVED lines=13> */
.L_x_278:
[----:B------:R-:W-:Y:S05]  /*173b0*/  BSYNC B1 ;  /* 0x0000000000017941 */ /* 0x000fea0003800000 */
.L_x_277:
        /* <DEDUP_REMOVED lines=13> */
.L_x_280:
[----:B------:R-:W-:Y:S05]  /*17490*/  BSYNC B1 ;  /* 0x0000000000017941 */ /* 0x000fea0003800000 */
.L_x_279:
        /* <DEDUP_REMOVED lines=13> */
.L_x_282:
[----:B------:R-:W-:Y:S05]  /*17570*/  BSYNC B1 ;  /* 0x0000000000017941 */ /* 0x000fea0003800000 */
.L_x_281:
        /* <DEDUP_REMOVED lines=13> */
.L_x_284:
[----:B------:R-:W-:Y:S05]  /*17650*/  BSYNC B1 ;  /* 0x0000000000017941 */ /* 0x000fea0003800000 */
.L_x_283:
        /* <DEDUP_REMOVED lines=13> */
.L_x_286:
[----:B------:R-:W-:Y:S05]  /*17730*/  BSYNC B1 ;  /* 0x0000000000017941 */ /* 0x000fea0003800000 */
.L_x_285:
        /* <DEDUP_REMOVED lines=13> */
.L_x_288:
[----:B------:R-:W-:Y:S05]  /*17810*/  BSYNC B1 ;  /* 0x0000000000017941 */ /* 0x000fea0003800000 */
.L_x_287:
        /* <DEDUP_REMOVED lines=13> */
.L_x_290:
[----:B------:R-:W-:Y:S05]  /*178f0*/  BSYNC B1 ;  /* 0x0000000000017941 */ /* 0x000fea0003800000 */
.L_x_289:
        /* <DEDUP_REMOVED lines=13> */
.L_x_292:
[----:B------:R-:W-:Y:S05]  /*179d0*/  BSYNC B1 ;  /* 0x0000000000017941 */ /* 0x000fea0003800000 */
.L_x_291:
        /* <DEDUP_REMOVED lines=13> */
.L_x_294:
[----:B------:R-:W-:Y:S05]  /*17ab0*/  BSYNC B1 ;  /* 0x0000000000017941 */ /* 0x000fea0003800000 */
.L_x_293:
[----:B------:R-:W2:Y:S01]  /*17ac0*/  LDL.LU R7, [R1+0x250] ;  /* 0x0002500001077983 */ /* 0x000ea20000300800 */
[----:B-----5:R-:W-:Y:S01]  /*17ad0*/  LOP3.LUT R4, R4, 0xff, RZ, 0xc0, !PT ;  /* 0x000000ff04047812 */ /* 0x020fe200078ec0ff */
[----:B------:R-:W-:Y:S01]  /*17ae0*/  BSSY B1, `(.L_x_295) ;  /* 0x0000013000017945 */ /* 0x000fe20003800000 */
[----:B0-----:R-:W-:Y:S02]  /*17af0*/  IADD3 R5, P1, R35, 0x80, RZ ;  /* 0x0000008023057810 */ /* 0x001fe40007f3e0ff */
[----:B------:R-:W-:-:S03]  /*17b00*/  F2FP.F16.E5M2.UNPACK_B R4, R4 ;  /* 0x00000004ff04723e */ /* 0x000fc600020004ff */
[----:B--234-:R-:W-:Y:S01]  /*17b10*/  IMAD.X R2, RZ, RZ, R39, P1 ;  /* 0x000000ffff027224 */ /* 0x01cfe200008e0627 */
[----:B------:R-:W-:Y:S01]  /*17b20*/  ISETP.GE.AND P1, PT, R34, 0x81, PT ;  /* 0x000000812200780c */ /* 0x000fe20003f26270 */
[----:B------:R-:W-:Y:S02]  /*17b30*/  HADD2.F32 R4, -RZ, R4.H0_H0 ;  /* 0x20000004ff047230 */ /* 0x000fe40000004100 */
[----:B------:R-:W-:Y:S01]  /*17b40*/  IMAD R6, R2, UR6, RZ ;  /* 0x0000000602067c24 */ /* 0x000fe2000f8e02ff */
[----:B------:R-:W-:Y:S01]  /*17b50*/  ISETP.LT.OR P5, PT, R0, 0x1, !P1 ;  /* 0x000000010000780c */ /* 0x000fe20004fa1670 */
[----:B------:R-:W-:-:S04]  /*17b60*/  IMAD.WIDE.U32 R2, R5, UR6, R36 ;  /* 0x0000000605027c25 */ /* 0x000fc8000f8e0024 */
[----:B------:R-:W-:Y:S01]  /*17b70*/  FMUL R4, R4, UR21 ;  /* 0x0000001504047c20 */ /* 0x000fe20008400000 */
[----:B------:R-:W-:Y:S01]  /*17b80*/  IMAD R5, R5, UR7, R6 ;  /* 0x0000000705057c24 */ /* 0x000fe2000f8e0206 */
[----:B------:R-:W-:-:S04]  /*17b90*/  IADD3 R2, P3, R2, UR10, RZ ;  /* 0x0000000a02027c10 */ /* 0x000fc8000ff7e0ff */
[----:B------:R-:W-:Y:S01]  /*17ba0*/  IADD3.X R3, R3, UR11, R5, P3, !PT ;  /* 0x0000000b03037c10 */ /* 0x000fe20009ffe405 */
[----:B------:R-:W-:-:S05]  /*17bb0*/  FFMA R4, R7, UR20, R4 ;  /* 0x0000001407047c23 */ /* 0x000fca0008000004 */
[----:B------:R-:W-:Y:S02]  /*17bc0*/  F2FP.SATFINITE.E5M2.F32.PACK_AB_MERGE_C R7, RZ, R4, RZ ;  /* 0x00000004ff07723e */ /* 0x000fe400048060ff */
[----:B------:R-:W-:-:S03]  /*17bd0*/  PRMT R4, RZ, 0x7610, R4 ;  /* 0x00007610ff047816 */ /* 0x000fc60000000004 */
[----:B------:R0:W-:Y:S01]  /*17be0*/  @!P2 STG.E.U8 desc[UR14][R26.64+0xf9], R7 ;  /* 0x0000f9071a00a986 */ /* 0x0001e2000c10110e */
[----:B------:R-:W-:Y:S05]  /*17bf0*/  @P5 BRA `(.L_x_296) ;  /* 0x0000000000045947 */ /* 0x000fea0003800000 */
[----:B------:R2:W5:Y:S02]  /*17c00*/  LDG.E.U8 R4, desc[UR14][R2.64] ;  /* 0x0000000e02047981 */ /* 0x000564000c1e1100 */
.L_x_296:
[----:B------:R-:W-:Y:S05]  /*17c10*/  BSYNC B1 ;  /* 0x0000000000017941 */ /* 0x000fea0003800000 */
.L_x_295:
[----:B------:R-:W3:Y:S01]  /*17c20*/  LDL.LU R5, [R1+0x254] ;  /* 0x0002540001057983 */ /* 0x000ee20000300800 */
        /* <DEDUP_REMOVED lines=12> */
.L_x_298:
[----:B------:R-:W-:Y:S05]  /*17cf0*/  BSYNC B1 ;  /* 0x0000000000017941 */ /* 0x000fea0003800000 */
.L_x_297:
[----:B---3--:R-:W3:Y:S01]  /*17d00*/  LDL.LU R5, [R1+0x258] ;  /* 0x0002580001057983 */ /* 0x008ee20000300800 */
[----:B-----5:R-:W-:Y:S01]  /*17d10*/  LOP3.LUT R4, R4, 0xff, RZ, 0xc0, !PT ;  /* 0x000000ff04047812 */ /* 0x020fe200078ec0ff */
[----:B------:R-:W-:Y:S01]  /*17d20*/  BSSY B1, `(.L_x_299) ;  /* 0x0000013000017945 */ /* 0x000fe20003800000 */
[----:B------:R-:W-:Y:S02]  /*17d30*/  IADD3 R35, P2, R35, 0x88, RZ ;  /* 0x0000008823237810 */ /* 0x000fe40007f5e0ff */
[----:B------:R-:W-:Y:S02]  /*17d40*/  F2FP.F16.E5M2.UNPACK_B R4, R4 ;  /* 0x00000004ff04723e */ /* 0x000fe400020004ff */
[----:B------:R-:W-:Y:S01]  /*17d50*/  PRMT R6, RZ, 0x7610, R6 ;  /* 0x00007610ff067816 */ /* 0x000fe20000000006 */
[----:B------:R-:W-:Y:S01]  /*17d60*/  IMAD.X R38, RZ, RZ, R39, P2 ;  /* 0x000000ffff267224 */ /* 0x000fe200010e0627 */
[----:B------:R-:W-:Y:S01]  /*17d70*/  ISETP.GE.AND P2, PT, R34, 0x89, PT ;  /* 0x000000892200780c */ /* 0x000fe20003f46270 */
[----:B------:R-:W-:-:S02]  /*17d80*/  HADD2.F32 R4, -RZ, R4.H0_H0 ;  /* 0x20000004ff047230 */ /* 0x000fc40000004100 */
[----:B------:R-:W-:Y:S01]  /*17d90*/  IMAD R38, R38, UR6, RZ ;  /* 0x0000000626267c24 */ /* 0x000fe2000f8e02ff */
[----:B------:R-:W-:Y:S01]  /*17da0*/  ISETP.LT.OR P5, PT, R0, 0x1, !P2 ;  /* 0x000000010000780c */ /* 0x000fe200057a1670 */
[----:B------:R-:W-:-:S04]  /*17db0*/  IMAD.WIDE.U32 R36, R35, UR6, R36 ;  /* 0x0000000623247c25 */ /* 0x000fc8000f8e0024 */
[----:B------:R-:W-:Y:S01]  /*17dc0*/  FMUL R4, R4, UR21 ;  /* 0x0000001504047c20 */ /* 0x000fe20008400000 */
[----:B------:R-:W-:-:S03]  /*17dd0*/  IMAD R35, R35, UR7, R38 ;  /* 0x0000000723237c24 */ /* 0x000fc6000f8e0226 */
[----:B---3--:R-:W-:Y:S01]  /*17de0*/  FFMA R5, R5, UR20, R4 ;  /* 0x0000001405057c23 */ /* 0x008fe20008000004 */
[----:B------:R-:W-:-:S04]  /*17df0*/  IADD3 R4, P6, R36, UR10, RZ ;  /* 0x0000000a24047c10 */ /* 0x000fc8000ffde0ff */
[----:B0-----:R-:W-:Y:S02]  /*17e00*/  F2FP.SATFINITE.E5M2.F32.PACK_AB_MERGE_C R7, RZ, R5, RZ ;  /* 0x00000005ff07723e */ /* 0x001fe400048060ff */
[----:B------:R-:W-:-:S03]  /*17e10*/  IADD3.X R5, R37, UR11, R35, P6, !PT ;  /* 0x0000000b25057c10 */ /* 0x000fc6000b7fe423 */
[----:B------:R0:W-:Y:S01]  /*17e20*/  @!P3 STG.E.U8 desc[UR14][R30.64+0x1], R7 ;  /* 0x000001071e00b986 */ /* 0x0001e2000c10110e */
[----:B------:R-:W-:Y:S05]  /*17e30*/  @P5 BRA `(.L_x_300) ;  /* 0x0000000000045947 */ /* 0x000fea0003800000 */
[----:B------:R3:W5:Y:S02]  /*17e40*/  LDG.E.U8 R6, desc[UR14][R4.64] ;  /* 0x0000000e04067981 */ /* 0x000764000c1e1100 */
.L_x_300:
[----:B------:R-:W-:Y:S05]  /*17e50*/  BSYNC B1 ;  /* 0x0000000000017941 */ /* 0x000fea0003800000 */
.L_x_299:
        /* <DEDUP_REMOVED lines=13> */
.L_x_302:
[----:B------:R-:W-:Y:S05]  /*17f30*/  BSYNC B1 ;  /* 0x0000000000017941 */ /* 0x000fea0003800000 */
.L_x_301:
        /* <DEDUP_REMOVED lines=13> */
.L_x_304:
[----:B------:R-:W-:Y:S05]  /*18010*/  BSYNC B1 ;  /* 0x0000000000017941 */ /* 0x000fea0003800000 */
.L_x_303:
        /* <DEDUP_REMOVED lines=13> */
.L_x_306:
[----:B------:R-:W-:Y:S05]  /*180f0*/  BSYNC B1 ;  /* 0x0000000000017941 */ /* 0x000fea0003800000 */
.L_x_305:
        /* <DEDUP_REMOVED lines=13> */
.L_x_308:
[----:B------:R-:W-:Y:S05]  /*181d0*/  BSYNC B1 ;  /* 0x0000000000017941 */ /* 0x000fea0003800000 */
.L_x_307:
        /* <DEDUP_REMOVED lines=13> */
.L_x_310:
[----:B------:R-:W-:Y:S05]  /*182b0*/  BSYNC B1 ;  /* 0x0000000000017941 */ /* 0x000fea0003800000 */
.L_x_309:
        /* <DEDUP_REMOVED lines=13> */
.L_x_312:
[----:B------:R-:W-:Y:S05]  /*18390*/  BSYNC B1 ;  /* 0x0000000000017941 */ /* 0x000fea0003800000 */
.L_x_311:
        /* <DEDUP_REMOVED lines=13> */
.L_x_314:
[----:B------:R-:W-:Y:S05]  /*18470*/  BSYNC B1 ;  /* 0x0000000000017941 */ /* 0x000fea0003800000 */
.L_x_313:
        /* <DEDUP_REMOVED lines=13> */
.L_x_316:
[----:B------:R-:W-:Y:S05]  /*18550*/  BSYNC B1 ;  /* 0x0000000000017941 */ /* 0x000fea0003800000 */
.L_x_315:
        /* <DEDUP_REMOVED lines=13> */
.L_x_318:
[----:B------:R-:W-:Y:S05]  /*18630*/  BSYNC B1 ;  /* 0x0000000000017941 */ /* 0x000fea0003800000 */
.L_x_317:
        /* <DEDUP_REMOVED lines=13> */
.L_x_320:
[----:B------:R-:W-:Y:S05]  /*18710*/  BSYNC B1 ;  /* 0x0000000000017941 */ /* 0x000fea0003800000 */
.L_x_319:
        /* <DEDUP_REMOVED lines=13> */
.L_x_322:
[----:B------:R-:W-:Y:S05]  /*187f0*/  BSYNC B1 ;  /* 0x0000000000017941 */ /* 0x000fea0003800000 */
.L_x_321:
        /* <DEDUP_REMOVED lines=13> */
.L_x_324:
[----:B------:R-:W-:Y:S05]  /*188d0*/  BSYNC B1 ;  /* 0x0000000000017941 */ /* 0x000fea0003800000 */
.L_x_323:
        /* <DEDUP_REMOVED lines=13> */
.L_x_326:
[----:B------:R-:W-:Y:S05]  /*189b0*/  BSYNC B1 ;  /* 0x0000000000017941 */ /* 0x000fea0003800000 */
.L_x_325:
        /* <DEDUP_REMOVED lines=13> */
.L_x_328:
[----:B------:R-:W-:Y:S05]  /*18a90*/  BSYNC B1 ;  /* 0x0000000000017941 */ /* 0x000fea0003800000 */
.L_x_327:
        /* <DEDUP_REMOVED lines=13> */
.L_x_330:
[----:B------:R-:W-:Y:S05]  /*18b70*/  BSYNC B1 ;  /* 0x0000000000017941 */ /* 0x000fea0003800000 */
.L_x_329:
        /* <DEDUP_REMOVED lines=13> */
.L_x_332:
[----:B------:R-:W-:Y:S05]  /*18c50*/  BSYNC B1 ;  /* 0x0000000000017941 */ /* 0x000fea0003800000 */
.L_x_331:
        /* <DEDUP_REMOVED lines=13> */
.L_x_334:
[----:B------:R-:W-:Y:S05]  /*18d30*/  BSYNC B1 ;  /* 0x0000000000017941 */ /* 0x000fea0003800000 */
.L_x_333:
        /* <DEDUP_REMOVED lines=13> */
.L_x_336:
[----:B------:R-:W-:Y:S05]  /*18e10*/  BSYNC B1 ;  /* 0x0000000000017941 */ /* 0x000fea0003800000 */
.L_x_335:
        /* <DEDUP_REMOVED lines=13> */
.L_x_338:
[----:B------:R-:W-:Y:S05]  /*18ef0*/  BSYNC B1 ;  /* 0x0000000000017941 */ /* 0x000fea0003800000 */
.L_x_337:
        /* <DEDUP_REMOVED lines=13> */
.L_x_340:
[----:B------:R-:W-:Y:S05]  /*18fd0*/  BSYNC B1 ;  /* 0x0000000000017941 */ /* 0x000fea0003800000 */
.L_x_339:
        /* <DEDUP_REMOVED lines=13> */
.L_x_342:
[----:B------:R-:W-:Y:S05]  /*190b0*/  BSYNC B1 ;  /* 0x0000000000017941 */ /* 0x000fea0003800000 */
.L_x_341:
        /* <DEDUP_REMOVED lines=13> */
.L_x_344:
[----:B------:R-:W-:Y:S05]  /*19190*/  BSYNC B1 ;  /* 0x0000000000017941 */ /* 0x000fea0003800000 */
.L_x_343:
        /* <DEDUP_REMOVED lines=13> */
.L_x_346:
[----:B------:R-:W-:Y:S05]  /*19270*/  BSYNC B1 ;  /* 0x0000000000017941 */ /* 0x000fea0003800000 */
.L_x_345:
        /* <DEDUP_REMOVED lines=13> */
.L_x_348:
[----:B------:R-:W-:Y:S05]  /*19350*/  BSYNC B1 ;  /* 0x0000000000017941 */ /* 0x000fea0003800000 */
.L_x_347:
        /* <DEDUP_REMOVED lines=13> */
.L_x_350:
[----:B------:R-:W-:Y:S05]  /*19430*/  BSYNC B1 ;  /* 0x0000000000017941 */ /* 0x000fea0003800000 */
.L_x_349:
        /* <DEDUP_REMOVED lines=13> */
.L_x_352:
[----:B------:R-:W-:Y:S05]  /*19510*/  BSYNC B1 ;  /* 0x0000000000017941 */ /* 0x000fea0003800000 */
.L_x_351:
        /* <DEDUP_REMOVED lines=13> */
.L_x_354:
[----:B------:R-:W-:Y:S05]  /*195f0*/  BSYNC B1 ;  /* 0x0000000000017941 */ /* 0x000fea0003800000 */
.L_x_353:
        /* <DEDUP_REMOVED lines=13> */
.L_x_356:
[----:B------:R-:W-:Y:S05]  /*196d0*/  BSYNC B1 ;  /* 0x0000000000017941 */ /* 0x000fea0003800000 */
.L_x_355:
        /* <DEDUP_REMOVED lines=13> */
.L_x_358:
[----:B------:R-:W-:Y:S05]  /*197b0*/  BSYNC B1 ;  /* 0x0000000000017941 */ /* 0x000fea0003800000 */
.L_x_357:
        /* <DEDUP_REMOVED lines=13> */
.L_x_360:
[----:B------:R-:W-:Y:S05]  /*19890*/  BSYNC B1 ;  /* 0x0000000000017941 */ /* 0x000fea0003800000 */
.L_x_359:
        /* <DEDUP_REMOVED lines=13> */
.L_x_362:
[----:B------:R-:W-:Y:S05]  /*19970*/  BSYNC B1 ;  /* 0x0000000000017941 */ /* 0x000fea0003800000 */
.L_x_361:
        /* <DEDUP_REMOVED lines=13> */
.L_x_364:
[----:B------:R-:W-:Y:S05]  /*19a50*/  BSYNC B1 ;  /* 0x0000000000017941 */ /* 0x000fea0003800000 */
.L_x_363:
        /* <DEDUP_REMOVED lines=13> */
.L_x_366:
[----:B------:R-:W-:Y:S05]  /*19b30*/  BSYNC B1 ;  /* 0x0000000000017941 */ /* 0x000fea0003800000 */
.L_x_365:
        /* <DEDUP_REMOVED lines=13> */
.L_x_368:
[----:B------:R-:W-:Y:S05]  /*19c10*/  BSYNC B1 ;  /* 0x0000000000017941 */ /* 0x000fea0003800000 */
.L_x_367:
        /* <DEDUP_REMOVED lines=13> */
.L_x_370:
[----:B------:R-:W-:Y:S05]  /*19cf0*/  BSYNC B1 ;  /* 0x0000000000017941 */ /* 0x000fea0003800000 */
.L_x_369:
        /* <DEDUP_REMOVED lines=13> */
.L_x_372:
[----:B------:R-:W-:Y:S05]  /*19dd0*/  BSYNC B1 ;  /* 0x0000000000017941 */ /* 0x000fea0003800000 */
.L_x_371:
        /* <DEDUP_REMOVED lines=13> */
.L_x_374:
[----:B------:R-:W-:Y:S05]  /*19eb0*/  BSYNC B1 ;  /* 0x0000000000017941 */ /* 0x000fea0003800000 */
.L_x_373:
        /* <DEDUP_REMOVED lines=13> */
.L_x_376:
[----:B------:R-:W-:Y:S05]  /*19f90*/  BSYNC B1 ;  /* 0x0000000000017941 */ /* 0x000fea0003800000 */
.L_x_375:
        /* <DEDUP_REMOVED lines=13> */
.L_x_378:
[----:B------:R-:W-:Y:S05]  /*1a070*/  BSYNC B1 ;  /* 0x0000000000017941 */ /* 0x000fea0003800000 */
.L_x_377:
        /* <DEDUP_REMOVED lines=13> */
.L_x_380:
[----:B------:R-:W-:Y:S05]  /*1a150*/  BSYNC B1 ;  /* 0x0000000000017941 */ /* 0x000fea0003800000 */
.L_x_379:
        /* <DEDUP_REMOVED lines=13> */
.L_x_382:
[----:B------:R-:W-:Y:S05]  /*1a230*/  BSYNC B1 ;  /* 0x0000000000017941 */ /* 0x000fea0003800000 */
.L_x_381:
        /* <DEDUP_REMOVED lines=13> */
.L_x_384:
[----:B------:R-:W-:Y:S05]  /*1a310*/  BSYNC B1 ;  /* 0x0000000000017941 */ /* 0x000fea0003800000 */
.L_x_383:
        /* <DEDUP_REMOVED lines=13> */
.L_x_386:
[----:B------:R-:W-:Y:S05]  /*1a3f0*/  BSYNC B1 ;  /* 0x0000000000017941 */ /* 0x000fea0003800000 */
.L_x_385:
        /* <DEDUP_REMOVED lines=13> */
.L_x_388:
[----:B------:R-:W-:Y:S05]  /*1a4d0*/  BSYNC B1 ;  /* 0x0000000000017941 */ /* 0x000fea0003800000 */
.L_x_387:
        /* <DEDUP_REMOVED lines=13> */
.L_x_390:
[----:B------:R-:W-:Y:S05]  /*1a5b0*/  BSYNC B1 ;  /* 0x0000000000017941 */ /* 0x000fea0003800000 */
.L_x_389:
        /* <DEDUP_REMOVED lines=13> */
.L_x_392:
[----:B------:R-:W-:Y:S05]  /*1a690*/  BSYNC B1 ;  /* 0x0000000000017941 */ /* 0x000fea0003800000 */
.L_x_391:
        /* <DEDUP_REMOVED lines=13> */
.L_x_394:
[----:B------:R-:W-:Y:S05]  /*1a770*/  BSYNC B1 ;  /* 0x0000000000017941 */ /* 0x000fea0003800000 */
.L_x_393:
        /* <DEDUP_REMOVED lines=13> */
.L_x_396:
[----:B------:R-:W-:Y:S05]  /*1a850*/  BSYNC B1 ;  /* 0x0000000000017941 */ /* 0x000fea0003800000 */
.L_x_395:
        /* <DEDUP_REMOVED lines=13> */
.L_x_398:
[----:B------:R-:W-:Y:S05]  /*1a930*/  BSYNC B1 ;  /* 0x0000000000017941 */ /* 0x000fea0003800000 */
.L_x_397:
        /* <DEDUP_REMOVED lines=13> */
.L_x_400:
[----:B------:R-:W-:Y:S05]  /*1aa10*/  BSYNC B1 ;  /* 0x0000000000017941 */ /* 0x000fea0003800000 */
.L_x_399:
        /* <DEDUP_REMOVED lines=13> */
.L_x_402:
[----:B------:R-:W-:Y:S05]  /*1aaf0*/  BSYNC B1 ;  /* 0x0000000000017941 */ /* 0x000fea0003800000 */
.L_x_401:
        /* <DEDUP_REMOVED lines=13> */
.L_x_404:
[----:B------:R-:W-:Y:S05]  /*1abd0*/  BSYNC B1 ;  /* 0x0000000000017941 */ /* 0x000fea0003800000 */
.L_x_403:
        /* <DEDUP_REMOVED lines=13> */
.L_x_406:
[----:B------:R-:W-:Y:S05]  /*1acb0*/  BSYNC B1 ;  /* 0x0000000000017941 */ /* 0x000fea0003800000 */
.L_x_405:
        /* <DEDUP_REMOVED lines=13> */
.L_x_408:
[----:B------:R-:W-:Y:S05]  /*1ad90*/  BSYNC B1 ;  /* 0x0000000000017941 */ /* 0x000fea0003800000 */
.L_x_407:
        /* <DEDUP_REMOVED lines=13> */
.L_x_410:
[----:B------:R-:W-:Y:S05]  /*1ae70*/  BSYNC B1 ;  /* 0x0000000000017941 */ /* 0x000fea0003800000 */
.L_x_409:
        /* <DEDUP_REMOVED lines=13> */
.L_x_412:
[----:B------:R-:W-:Y:S05]  /*1af50*/  BSYNC B1 ;  /* 0x0000000000017941 */ /* 0x000fea0003800000 */
.L_x_411:
        /* <DEDUP_REMOVED lines=13> */
.L_x_414:
[----:B------:R-:W-:Y:S05]  /*1b030*/  BSYNC B1 ;  /* 0x0000000000017941 */ /* 0x000fea0003800000 */
.L_x_413:
        /* <DEDUP_REMOVED lines=13> */
.L_x_416:
[----:B------:R-:W-:Y:S05]  /*1b110*/  BSYNC B1 ;  /* 0x0000000000017941 */ /* 0x000fea0003800000 */
.L_x_415:
        /* <DEDUP_REMOVED lines=13> */
.L_x_418:
[----:B------:R-:W-:Y:S05]  /*1b1f0*/  BSYNC B1 ;  /* 0x0000000000017941 */ /* 0x000fea0003800000 */
.L_x_417:
        /* <DEDUP_REMOVED lines=13> */
.L_x_420:
[----:B------:R-:W-:Y:S05]  /*1b2d0*/  BSYNC B1 ;  /* 0x0000000000017941 */ /* 0x000fea0003800000 */
.L_x_419:
        /* <DEDUP_REMOVED lines=13> */
.L_x_422:
[----:B------:R-:W-:Y:S05]  /*1b3b0*/  BSYNC B1 ;  /* 0x0000000000017941 */ /* 0x000fea0003800000 */
.L_x_421:
        /* <DEDUP_REMOVED lines=13> */
.L_x_424:
[----:B------:R-:W-:Y:S05]  /*1b490*/  BSYNC B1 ;  /* 0x0000000000017941 */ /* 0x000fea0003800000 */
.L_x_423:
        /* <DEDUP_REMOVED lines=13> */
.L_x_426:
[----:B------:R-:W-:Y:S05]  /*1b570*/  BSYNC B1 ;  /* 0x0000000000017941 */ /* 0x000fea0003800000 */
.L_x_425:
        /* <DEDUP_REMOVED lines=13> */
.L_x_428:
[----:B------:R-:W-:Y:S05]  /*1b650*/  BSYNC B1 ;  /* 0x0000000000017941 */ /* 0x000fea0003800000 */
.L_x_427:
        /* <DEDUP_REMOVED lines=13> */
.L_x_430:
[----:B------:R-:W-:Y:S05]  /*1b730*/  BSYNC B1 ;  /* 0x0000000000017941 */ /* 0x000fea0003800000 */
.L_x_429:
        /* <DEDUP_REMOVED lines=13> */
.L_x_432:
[----:B------:R-:W-:Y:S05]  /*1b810*/  BSYNC B1 ;  /* 0x0000000000017941 */ /* 0x000fea0003800000 */
.L_x_431:
        /* <DEDUP_REMOVED lines=13> */
.L_x_434:
[----:B------:R-:W-:Y:S05]  /*1b8f0*/  BSYNC B1 ;  /* 0x0000000000017941 */ /* 0x000fea0003800000 */
.L_x_433:
        /* <DEDUP_REMOVED lines=13> */
.L_x_436:
[----:B------:R-:W-:Y:S05]  /*1b9d0*/  BSYNC B1 ;  /* 0x0000000000017941 */ /* 0x000fea0003800000 */
.L_x_435:
        /* <DEDUP_REMOVED lines=13> */
.L_x_438:
[----:B------:R-:W-:Y:S05]  /*1bab0*/  BSYNC B1 ;  /* 0x0000000000017941 */ /* 0x000fea0003800000 */
.L_x_437:
        /* <DEDUP_REMOVED lines=13> */
.L_x_440:
[----:B------:R-:W-:Y:S05]  /*1bb90*/  BSYNC B1 ;  /* 0x0000000000017941 */ /* 0x000fea0003800000 */
.L_x_439:
        /* <DEDUP_REMOVED lines=13> */
.L_x_442:
[----:B------:R-:W-:Y:S05]  /*1bc70*/  BSYNC B1 ;  /* 0x0000000000017941 */ /* 0x000fea0003800000 */
.L_x_441:
        /* <DEDUP_REMOVED lines=13> */
.L_x_444:
[----:B------:R-:W-:Y:S05]  /*1bd50*/  BSYNC B1 ;  /* 0x0000000000017941 */ /* 0x000fea0003800000 */
.L_x_443:
        /* <DEDUP_REMOVED lines=13> */
.L_x_446:
[----:B------:R-:W-:Y:S05]  /*1be30*/  BSYNC B1 ;  /* 0x0000000000017941 */ /* 0x000fea0003800000 */
.L_x_445:
        /* <DEDUP_REMOVED lines=13> */
.L_x_448:
[----:B------:R-:W-:Y:S05]  /*1bf10*/  BSYNC B1 ;  /* 0x0000000000017941 */ /* 0x000fea0003800000 */
.L_x_447:
        /* <DEDUP_REMOVED lines=13> */
.L_x_450:
[----:B------:R-:W-:Y:S05]  /*1bff0*/  BSYNC B1 ;  /* 0x0000000000017941 */ /* 0x000fea0003800000 */
.L_x_449:
        /* <DEDUP_REMOVED lines=13> */
.L_x_452:
[----:B------:R-:W-:Y:S05]  /*1c0d0*/  BSYNC B1 ;  /* 0x0000000000017941 */ /* 0x000fea0003800000 */
.L_x_451:
        /* <DEDUP_REMOVED lines=13> */
.L_x_454:
[----:B------:R-:W-:Y:S05]  /*1c1b0*/  BSYNC B1 ;  /* 0x0000000000017941 */ /* 0x000fea0003800000 */
.L_x_453:
        /* <DEDUP_REMOVED lines=13> */
.L_x_456:
[----:B------:R-:W-:Y:S05]  /*1c290*/  BSYNC B1 ;  /* 0x0000000000017941 */ /* 0x000fea0003800000 */
.L_x_455:
        /* <DEDUP_REMOVED lines=13> */
.L_x_458:
[----:B------:R-:W-:Y:S05]  /*1c370*/  BSYNC B1 ;  /* 0x0000000000017941 */ /* 0x000fea0003800000 */
.L_x_457:
        /* <DEDUP_REMOVED lines=13> */
.L_x_460:
[----:B------:R-:W-:Y:S05]  /*1c450*/  BSYNC B1 ;  /* 0x0000000000017941 */ /* 0x000fea0003800000 */
.L_x_459:
        /* <DEDUP_REMOVED lines=13> */
.L_x_462:
[----:B------:R-:W-:Y:S05]  /*1c530*/  BSYNC B1 ;  /* 0x0000000000017941 */ /* 0x000fea0003800000 */
.L_x_461:
        /* <DEDUP_REMOVED lines=13> */
.L_x_464:
[----:B------:R-:W-:Y:S05]  /*1c610*/  BSYNC B1 ;  /* 0x0000000000017941 */ /* 0x000fea0003800000 */
.L_x_463:
        /* <DEDUP_REMOVED lines=13> */
.L_x_466:
[----:B------:R-:W-:Y:S05]  /*1c6f0*/  BSYNC B1 ;  /* 0x0000000000017941 */ /* 0x000fea0003800000 */
.L_x_465:
        /* <DEDUP_REMOVED lines=13> */
.L_x_468:
[----:B------:R-:W-:Y:S05]  /*1c7d0*/  BSYNC B1 ;  /* 0x0000000000017941 */ /* 0x000fea0003800000 */
.L_x_467:
        /* <DEDUP_REMOVED lines=13> */
.L_x_470:
[----:B------:R-:W-:Y:S05]  /*1c8b0*/  BSYNC B1 ;  /* 0x0000000000017941 */ /* 0x000fea0003800000 */
.L_x_469:
        /* <DEDUP_REMOVED lines=13> */
.L_x_472:
[----:B------:R-:W-:Y:S05]  /*1c990*/  BSYNC B1 ;  /* 0x0000000000017941 */ /* 0x000fea0003800000 */
.L_x_471:
        /* <DEDUP_REMOVED lines=13> */
.L_x_474:
[----:B------:R-:W-:Y:S05]  /*1ca70*/  BSYNC B1 ;  /* 0x0000000000017941 */ /* 0x000fea0003800000 */
.L_x_473:
        /* <DEDUP_REMOVED lines=13> */
.L_x_476:
[----:B------:R-:W-:Y:S05]  /*1cb50*/  BSYNC B1 ;  /* 0x0000000000017941 */ /* 0x000fea0003800000 */
.L_x_475:
        /* <DEDUP_REMOVED lines=13> */
.L_x_478:
[----:B------:R-:W-:Y:S05]  /*1cc30*/  BSYNC B1 ;  /* 0x0000000000017941 */ /* 0x000fea0003800000 */
.L_x_477:
        /* <DEDUP_REMOVED lines=13> */
.L_x_480:
[----:B------:R-:W-:Y:S05]  /*1cd10*/  BSYNC B1 ;  /* 0x0000000000017941 */ /* 0x000fea0003800000 */
.L_x_479:
        /* <DEDUP_REMOVED lines=13> */
.L_x_482:
[----:B------:R-:W-:Y:S05]  /*1cdf0*/  BSYNC B1 ;  /* 0x0000000000017941 */ /* 0x000fea0003800000 */
.L_x_481:
        /* <DEDUP_REMOVED lines=13> */
.L_x_484:
[----:B------:R-:W-:Y:S05]  /*1ced0*/  BSYNC B1 ;  /* 0x0000000000017941 */ /* 0x000fea0003800000 */
.L_x_483:
        /* <DEDUP_REMOVED lines=13> */
.L_x_486:
[----:B------:R-:W-:Y:S05]  /*1cfb0*/  BSYNC B1 ;  /* 0x0000000000017941 */ /* 0x000fea0003800000 */
.L_x_485:
        /* <DEDUP_REMOVED lines=13> */
.L_x_488:
[----:B------:R-:W-:Y:S05]  /*1d090*/  BSYNC B1 ;  /* 0x0000000000017941 */ /* 0x000fea0003800000 */
.L_x_487:
        /* <DEDUP_REMOVED lines=13> */
.L_x_490:
[----:B------:R-:W-:Y:S05]  /*1d170*/  BSYNC B1 ;  /* 0x0000000000017941 */ /* 0x000fea0003800000 */
.L_x_489:
        /* <DEDUP_REMOVED lines=13> */
.L_x_492:
[----:B------:R-:W-:Y:S05]  /*1d250*/  BSYNC B1 ;  /* 0x0000000000017941 */ /* 0x000fea0003800000 */
.L_x_491:
        /* <DEDUP_REMOVED lines=13> */
.L_x_494:
[----:B------:R-:W-:Y:S05]  /*1d330*/  BSYNC B1 ;  /* 0x0000000000017941 */ /* 0x000fea0003800000 */
.L_x_493:
        /* <DEDUP_REMOVED lines=13> */
.L_x_496:
[----:B------:R-:W-:Y:S05]  /*1d410*/  BSYNC B1 ;  /* 0x0000000000017941 */ /* 0x000fea0003800000 */
.L_x_495:
        /* <DEDUP_REMOVED lines=13> */
.L_x_498:
[----:B------:R-:W-:Y:S05]  /*1d4f0*/  BSYNC B1 ;  /* 0x0000000000017941 */ /* 0x000fea0003800000 */
.L_x_497:
        /* <DEDUP_REMOVED lines=13> */
.L_x_500:
[----:B------:R-:W-:Y:S05]  /*1d5d0*/  BSYNC B1 ;  /* 0x0000000000017941 */ /* 0x000fea0003800000 */
.L_x_499:
        /* <DEDUP_REMOVED lines=13> */
.L_x_502:
[----:B------:R-:W-:Y:S05]  /*1d6b0*/  BSYNC B1 ;  /* 0x0000000000017941 */ /* 0x000fea0003800000 */
.L_x_501:
        /* <DEDUP_REMOVED lines=13> */
.L_x_504:
[----:B------:R-:W-:Y:S05]  /*1d790*/  BSYNC B1 ;  /* 0x0000000000017941 */ /* 0x000fea0003800000 */
.L_x_503:
        /* <DEDUP_REMOVED lines=13> */
.L_x_506:
[----:B------:R-:W-:Y:S05]  /*1d870*/  BSYNC B1 ;  /* 0x0000000000017941 */ /* 0x000fea0003800000 */
.L_x_505:
        /* <DEDUP_REMOVED lines=13> */
.L_x_508:
[----:B------:R-:W-:Y:S05]  /*1d950*/  BSYNC B1 ;  /* 0x0000000000017941 */ /* 0x000fea0003800000 */
.L_x_507:
        /* <DEDUP_REMOVED lines=13> */
.L_x_510:
[----:B------:R-:W-:Y:S05]  /*1da30*/  BSYNC B1 ;  /* 0x0000000000017941 */ /* 0x000fea0003800000 */
.L_x_509:
        /* <DEDUP_REMOVED lines=13> */
.L_x_512:
[----:B------:R-:W-:Y:S05]  /*1db10*/  BSYNC B1 ;  /* 0x0000000000017941 */ /* 0x000fea0003800000 */
.L_x_511:
        /* <DEDUP_REMOVED lines=13> */
.L_x_514:
[----:B------:R-:W-:Y:S05]  /*1dbf0*/  BSYNC B1 ;  /* 0x0000000000017941 */ /* 0x000fea0003800000 */
.L_x_513:
        /* <DEDUP_REMOVED lines=13> */
.L_x_516:
[----:B------:R-:W-:Y:S05]  /*1dcd0*/  BSYNC B1 ;  /* 0x0000000000017941 */ /* 0x000fea0003800000 */
.L_x_515:
        /* <DEDUP_REMOVED lines=13> */
.L_x_518:
[----:B------:R-:W-:Y:S05]  /*1ddb0*/  BSYNC B1 ;  /* 0x0000000000017941 */ /* 0x000fea0003800000 */
.L_x_517:
        /* <DEDUP_REMOVED lines=13> */
.L_x_520:
[----:B------:R-:W-:Y:S05]  /*1de90*/  BSYNC B1 ;  /* 0x0000000000017941 */ /* 0x000fea0003800000 */
.L_x_519:
        /* <DEDUP_REMOVED lines=13> */
.L_x_522:
[----:B------:R-:W-:Y:S05]  /*1df70*/  BSYNC B1 ;  /* 0x0000000000017941 */ /* 0x000fea0003800000 */
.L_x_521:
        /* <DEDUP_REMOVED lines=13> */
.L_x_524:
[----:B------:R-:W-:Y:S05]  /*1e050*/  BSYNC B1 ;  /* 0x0000000000017941 */ /* 0x000fea0003800000 */
.L_x_523:
        /* <DEDUP_REMOVED lines=13> */
.L_x_526:
[----:B------:R-:W-:Y:S05]  /*1e130*/  BSYNC B1 ;  /* 0x0000000000017941 */ /* 0x000fea0003800000 */
.L_x_525:
        /* <DEDUP_REMOVED lines=13> */
.L_x_528:
[----:B------:R-:W-:Y:S05]  /*1e210*/  BSYNC B1 ;  /* 0x0000000000017941 */ /* 0x000fea0003800000 */
.L_x_527:
        /* <DEDUP_REMOVED lines=13> */
.L_x_530:
[----:B------:R-:W-:Y:S05]  /*1e2f0*/  BSYNC B1 ;  /* 0x0000000000017941 */ /* 0x000fea0003800000 */
.L_x_529:
        /* <DEDUP_REMOVED lines=13> */
.L_x_532:
[----:B------:R-:W-:Y:S05]  /*1e3d0*/  BSYNC B1 ;  /* 0x0000000000017941 */ /* 0x000fea0003800000 */
.L_x_531:
        /* <DEDUP_REMOVED lines=13> */
.L_x_534:
[----:B------:R-:W-:Y:S05]  /*1e4b0*/  BSYNC B1 ;  /* 0x0000000000017941 */ /* 0x000fea0003800000 */
.L_x_533:
        /* <DEDUP_REMOVED lines=13> */
.L_x_536:
[----:B------:R-:W-:Y:S05]  /*1e590*/  BSYNC B1 ;  /* 0x0000000000017941 */ /* 0x000fea0003800000 */
.L_x_535:
        /* <DEDUP_REMOVED lines=13> */
.L_x_538:
[----:B------:R-:W-:Y:S05]  /*1e670*/  BSYNC B1 ;  /* 0x0000000000017941 */ /* 0x000fea0003800000 */
.L_x_537:
        /* <DEDUP_REMOVED lines=13> */
.L_x_540:
[----:B------:R-:W-:Y:S05]  /*1e750*/  BSYNC B1 ;  /* 0x0000000000017941 */ /* 0x000fea0003800000 */
.L_x_539:
        /* <DEDUP_REMOVED lines=13> */
.L_x_542:
[----:B------:R-:W-:Y:S05]  /*1e830*/  BSYNC B1 ;  /* 0x0000000000017941 */ /* 0x000fea0003800000 */
.L_x_541:
        /* <DEDUP_REMOVED lines=13> */
.L_x_544:
[----:B------:R-:W-:Y:S05]  /*1e910*/  BSYNC B1 ;  /* 0x0000000000017941 */ /* 0x000fea0003800000 */
.L_x_543:
        /* <DEDUP_REMOVED lines=13> */
.L_x_546:
[----:B------:R-:W-:Y:S05]  /*1e9f0*/  BSYNC B1 ;  /* 0x0000000000017941 */ /* 0x000fea0003800000 */
.L_x_545:
[----:B--234-:R-:W2:Y:S01]  /*1ea00*/  LDL.LU R3, [R1+0x448] ;  /* 0x0004480001037983 */ /* 0x01cea20000300800 */
[----:B-----5:R-:W-:Y:S01]  /*1ea10*/  LOP3.LUT R6, R6, 0xff, RZ, 0xc0, !PT ;  /* 0x000000ff06067812 */ /* 0x020fe200078ec0ff */
[----:B------:R-:W-:Y:S01]  /*1ea20*/  BSSY B1, `(.L_x_547) ;  /* 0x000000b000017945 */ /* 0x000fe20003800000 */
[----:B------:R-:W-:Y:S02]  /*1ea30*/  ISETP.LT.OR P3, PT, R0, 0xf9, !P2 ;  /* 0x000000f90000780c */ /* 0x000fe40005761670 */
[----:B------:R-:W-:Y:S02]  /*1ea40*/  F2FP.F16.E5M2.UNPACK_B R6, R6 ;  /* 0x00000006ff06723e */ /* 0x000fe400020004ff */
[----:B------:R-:W-:-:S03]  /*1ea50*/  PRMT R2, RZ, 0x7610, R2 ;  /* 0x00007610ff027816 */ /* 0x000fc60000000002 */
[----:B------:R-:W-:-:S05]  /*1ea60*/  HADD2.F32 R6, -RZ, R6.H0_H0 ;  /* 0x20000006ff067230 */ /* 0x000fca0000004100 */
[----:B------:R-:W-:-:S04]  /*1ea70*/  FMUL R6, R6, UR21 ;  /* 0x0000001506067c20 */ /* 0x000fc80008400000 */
[----:B--2---:R-:W-:-:S05]  /*1ea80*/  FFMA R6, R3, UR20, R6 ;  /* 0x0000001403067c23 */ /* 0x004fca0008000006 */
[----:B------:R-:W-:-:S05]  /*1ea90*/  F2FP.SATFINITE.E5M2.F32.PACK_AB_MERGE_C R3, RZ, R6, RZ ;  /* 0x00000006ff03723e */ /* 0x000fca00048060ff */
[----:B------:R2:W-:Y:S01]  /*1eaa0*/  @!P1 STG.E.U8 desc[UR14][R30.64+0xf9], R3 ;  /* 0x0000f9031e009986 */ /* 0x0005e2000c10110e */
[----:B------:R-:W-:Y:S05]  /*1eab0*/  @P3 BRA `(.L_x_548) ;  /* 0x0000000000043947 */ /* 0x000fea0003800000 */
[----:B------:R3:W5:Y:S02]  /*1eac0*/  LDG.E.U8 R2, desc[UR14][R4.64+0xf8] ;  /* 0x0000f80e04027981 */ /* 0x000764000c1e1100 */
.L_x_548:
[----:B------:R-:W-:Y:S05]  /*1ead0*/  BSYNC B1 ;  /* 0x0000000000017941 */ /* 0x000fea0003800000 */
.L_x_547:
[----:B--2---:R-:W2:Y:S01]  /*1eae0*/  LDL.LU R3, [R1+0x44c] ;  /* 0x00044c0001037983 */ /* 0x004ea20000300800 */
        /* <DEDUP_REMOVED lines=12> */
.L_x_550:
[----:B------:R-:W-:Y:S05]  /*1ebb0*/  BSYNC B1 ;  /* 0x0000000000017941 */ /* 0x000fea0003800000 */
.L_x_549:
[----:B------:R-:W-:Y:S05]  /*1ebc0*/  @P2 BRA `(.L_x_551) ;  /* 0x0000004800882947 */ /* 0x000fea0003800000 */
[----:B------:R-:W2:Y:S01]  /*1ebd0*/  LDL.LU R2, [R1+0x450] ;  /* 0x0004500001027983 */ /* 0x000ea20000300800 */
[----:B-----5:R-:W-:-:S04]  /*1ebe0*/  LOP3.LUT R0, R0, 0xff, RZ, 0xc0, !PT ;  /* 0x000000ff00007812 */ /* 0x020fc800078ec0ff */
[----:B------:R-:W-:-:S05]  /*1ebf0*/  F2FP.F16.E5M2.UNPACK_B R0, R0 ;  /* 0x00000000ff00723e */ /* 0x000fca00020004ff */
[----:B------:R-:W-:-:S05]  /*1ec00*/  HADD2.F32 R0, -RZ, R0.H0_H0 ;  /* 0x20000000ff007230 */ /* 0x000fca0000004100 */
[----:B------:R-:W-:-:S04]  /*1ec10*/  FMUL R0, R0, UR21 ;  /* 0x0000001500007c20 */ /* 0x000fc80008400000 */
[----:B--2---:R-:W-:-:S05]  /*1ec20*/  FFMA R0, R2, UR20, R0 ;  /* 0x0000001402007c23 */ /* 0x004fca0008000000 */
[----:B------:R-:W-:-:S05]  /*1ec30*/  F2FP.SATFINITE.E5M2.F32.PACK_AB_MERGE_C R3, RZ, R0, RZ ;  /* 0x00000000ff03723e */ /* 0x000fca00048060ff */
[----:B------:R2:W-:Y:S01]  /*1ec40*/  STG.E.U8 desc[UR14][R28.64+0xf9], R3 ;  /* 0x0000f9031c007986 */ /* 0x0005e2000c10110e */
[----:B------:R-:W-:Y:S05]  /*1ec50*/  BRA `(.L_x_551) ;  /* 0x0000004800647947 */ /* 0x000fea0003800000 */
.L_x_38:
[----:B------:R-:W-:Y:S01]  /*1ec60*/  ISETP.GE.AND P1, PT, R34, 0x1, PT ;  /* 0x000000012200780c */ /* 0x000fe20003f26270 */
[----:B------:R-:W-:Y:S01]  /*1ec70*/  FMUL R4, R4, UR20 ;  /* 0x0000001404047c20 */ /* 0x000fe20008400000 */
[----:B------:R-:W2:Y:S02]  /*1ec80*/  LDL.LU R2, [R1+0x200] ;  /* 0x0002000001027983 */ /* 0x000ea40000300800 */
[----:B------:R-:W-:Y:S02]  /*1ec90*/  ISETP.LT.OR P2, PT, R0, 0x2, !P1 ;  /* 0x000000020000780c */ /* 0x000fe40004f41670 */
[----:B------:R-:W-:Y:S01]  /*1eca0*/  F2FP.SATFINITE.E5M2.F32.PACK_AB_MERGE_C R4, RZ, R4, RZ ;  /* 0x00000004ff04723e */ /* 0x000fe200048060ff */
[----:B------:R-:W-:Y:S01]  /*1ecb0*/  FMUL R3, R3, UR20 ;  /* 0x0000001403037c20 */ /* 0x000fe20008400000 */
[----:B------:R-:W-:Y:S01]  /*1ecc0*/  FMUL R5, R5, UR20 ;  /* 0x0000001405057c20 */ /* 0x000fe20008400000 */
[----:B------:R-:W-:Y:S01]  /*1ecd0*/  FMUL R6, R6, UR20 ;  /* 0x0000001406067c20 */ /* 0x000fe20008400000 */
[----:B------:R-:W-:Y:S01]  /*1ece0*/  ISETP.LT.OR P5, PT, R0, 0x9, !P1 ;  /* 0x000000090000780c */ /* 0x000fe20004fa1670 */
[----:B------:R-:W-:Y:S01]  /*1ecf0*/  FMUL R7, R7, UR20 ;  /* 0x0000001407077c20 */ /* 0x000fe20008400000 */
[----:B------:R-:W-:Y:S01]  /*1ed00*/  FMUL R8, R8, UR20 ;  /* 0x0000001408087c20 */ /* 0x000fe20008400000 */
[----:B------:R-:W-:Y:S01]  /*1ed10*/  FMUL R9, R9, UR20 ;  /* 0x0000001409097c20 */ /* 0x000fe20008400000 */
[----:B------:R-:W-:Y:S01]  /*1ed20*/  FMUL R10, R10, UR20 ;  /* 0x000000140a0a7c20 */ /* 0x000fe20008400000 */
[----:B------:R-:W-:Y:S01]  /*1ed30*/  FMUL R11, R11, UR20 ;  /* 0x000000140b0b7c20 */ /* 0x000fe20008400000 */
[----:B------:R-:W-:Y:S01]  /*1ed40*/  FMUL R12, R12, UR20 ;  /* 0x000000140c0c7c20 */ /* 0x000fe20008400000 */
[----:B------:R-:W-:Y:S01]  /*1ed50*/  @!P2 STG.E.U8 desc[UR14][R24.64+0x1], R4 ;  /* 0x000001041800a986 */ /* 0x000fe2000c10110e */
[----:B------:R-:W-:-:S02]  /*1ed60*/  ISETP.LT.OR P2, PT, R0, 0x1, !P1 ;  /* 0x000000010000780c */ /* 0x000fc40004f41670 */
[----:B------:R-:W-:Y:S01]  /*1ed70*/  F2FP.SATFINITE.E5M2.F32.PACK_AB_MERGE_C R3, RZ, R3, RZ ;  /* 0x00000003ff03723e */ /* 0x000fe200048060ff */
[----:B------:R-:W-:Y:S01]  /*1ed80*/  FMUL R13, R13, UR20 ;  /* 0x000000140d0d7c20 */ /* 0x000fe20008400000 */
        /* <DEDUP_REMOVED lines=9> */
[----:B------:R0:W-:Y:S01]  /*1ee20*/  @!P2 STG.E.U8 desc[UR14][R24.64], R3 ;  /* 0x000000031800a986 */ /* 0x0001e2000c10110e */
[----:B------:R-:W-:Y:S01]  /*1ee30*/  ISETP.GE.AND P2, PT, R34, 0x9, PT ;  /* 0x000000092200780c */ /* 0x000fe20003f46270 */
[----:B------:R-:W-:Y:S01]  /*1ee40*/  FMUL R23, R23, UR20 ;  /* 0x0000001417177c20 */ /* 0x000fe20008400000 */
[----:B------:R-:W-:Y:S01]  /*1ee50*/  FMUL R152, R152, UR20 ;  /* 0x0000001498987c20 */ /* 0x000fe20008400000 */
[----:B------:R-:W-:Y:S01]  /*1ee60*/  FMUL R153, R153, UR20 ;  /* 0x0000001499997c20 */ /* 0x000fe20008400000 */
[----:B------:R-:W-:Y:S01]  /*1ee70*/  ISETP.LT.OR P3, PT, R0, 0x1, !P2 ;  /* 0x000000010000780c */ /* 0x000fe20005761670 */
[----:B------:R-:W-:Y:S01]  /*1ee80*/  FMUL R154, R154, UR20 ;  /* 0x000000149a9a7c20 */ /* 0x000fe20008400000 */
[----:B------:R-:W-:Y:S01]  /*1ee90*/  F2FP.SATFINITE.E5M2.F32.PACK_AB_MERGE_C R5, RZ, R5, RZ ;  /* 0x00000005ff05723e */ /* 0x000fe200048060ff */
[----:B------:R-:W-:Y:S01]  /*1eea0*/  FMUL R155, R155, UR20 ;  /* 0x000000149b9b7c20 */ /* 0x000fe20008400000 */
        /* <DEDUP_REMOVED lines=10> */
[----:B------:R-:W-:-:S02]  /*1ef50*/  ISETP.LT.OR P3, PT, R0, 0x2, !P2 ;  /* 0x000000020000780c */ /* 0x000fc40005761670 */
        /* <DEDUP_REMOVED lines=10> */
[----:B------:R-:W4:Y:S04]  /*1f000*/  LDL.LU R37, [R1+0x204] ;  /* 0x0002040001257983 */ /* 0x000f280000300800 */
[----:B------:R-:W-:Y:S01]  /*1f010*/  @!P3 STG.E.U8 desc[UR14][R26.64+0x1], R6 ;  /* 0x000001061a00b986 */ /* 0x000fe2000c10110e */
[----:B------:R-:W-:-:S03]  /*1f020*/  ISETP.LT.OR P3, PT, R0, 0xa, !P1 ;  /* 0x0000000a0000780c */ /* 0x000fc60004f61670 */
[----:B------:R5:W-:Y:S01]  /*1f030*/  @!P5 STG.E.U8 desc[UR14][R24.64+0x8], R7 ;  /* 0x000008071800d986 */ /* 0x000be2000c10110e */
[----:B------:R-:W-:Y:S02]  /*1f040*/  ISETP.LT.OR P5, PT, R0, 0x9, !P2 ;  /* 0x000000090000780c */ /* 0x000fe400057a1670 */
[----:B------:R-:W-:Y:S01]  /*1f050*/  F2FP.SATFINITE.E5M2.F32.PACK_AB_MERGE_C R9, RZ, R9, RZ ;  /* 0x00000009ff09723e */ /* 0x000fe200048060ff */
[----:B------:R-:W4:Y:S01]  /*1f060*/  LDL.LU R36, [R1+0x208] ;  /* 0x0002080001247983 */ /* 0x000f220000300800 */
[----:B------:R-:W-:Y:S02]  /*1f070*/  F2FP.SATFINITE.E5M2.F32.PACK_AB_MERGE_C R10, RZ, R10, RZ ;  /* 0x0000000aff0a723e */ /* 0x000fe400048060ff */
[----:B------:R-:W-:Y:S01]  /*1f080*/  F2FP.SATFINITE.E5M2.F32.PACK_AB_MERGE_C R11, RZ, R11, RZ ;  /* 0x0000000bff0b723e */ /* 0x000fe200048060ff */
[----:B------:R-:W-:Y:S01]  /*1f090*/  FMUL R172, R172, UR20 ;  /* 0x00000014acac7c20 */ /* 0x000fe20008400000 */
[----:B------:R-:W-:Y:S01]  /*1f0a0*/  F2FP.SATFINITE.E5M2.F32.PACK_AB_MERGE_C R12, RZ, R12, RZ ;  /* 0x0000000cff0c723e */ /* 0x000fe200048060ff */
[----:B------:R-:W-:Y:S01]  /*1f0b0*/  @!P3 STG.E.U8 desc[UR14][R24.64+0x9], R8 ;  /* 0x000009081800b986 */ /* 0x000fe2000c10110e */
[----:B------:R-:W-:-:S03]  /*1f0c0*/  ISETP.LT.OR P3, PT, R0, 0xa, !P2 ;  /* 0x0000000a0000780c */ /* 0x000fc60005761670 */
[----:B------:R-:W-:Y:S01]  /*1f0d0*/  @!P5 STG.E.U8 desc[UR14][R26.64+0x8], R9 ;  /* 0x000008091a00d986 */ /* 0x000fe2000c10110e */
[C---:B------:R-:W-:Y:S02]  /*1f0e0*/  ISETP.LT.OR P5, PT, R0.reuse, 0x11, !P1 ;  /* 0x000000110000780c */ /* 0x040fe40004fa1670 */
        /* <DEDUP_REMOVED lines=9> */
[----:B------:R-:W-:Y:S02]  /*1f180*/  ISETP.LT.OR P5, PT, R0, 0x11, !P2 ;  /* 0x000000110000780c */ /* 0x000fe400057a1670 */
[----:B------:R-:W-:Y:S01]  /*1f190*/  F2FP.SATFINITE.E5M2.F32.PACK_AB_MERGE_C R17, RZ, R17, RZ ;  /* 0x00000011ff11723e */ /* 0x000fe200048060ff */
[----:B------:R-:W-:Y:S01]  /*1f1a0*/  FMUL R174, R174, UR20 ;  /* 0x00000014aeae7c20 */ /* 0x000fe20008400000 */
[----:B------:R-:W-:Y:S01]  /*1f1b0*/  F2FP.SATFINITE.E5M2.F32.PACK_AB_MERGE_C R18, RZ, R18, RZ ;  /* 0x00000012ff12723e */ /* 0x000fe200048060ff */
[----:B------:R-:W4:Y:S04]  /*1f1c0*/  LDL.LU R33, [R1+0x210] ;  /* 0x0002100001217983 */ /* 0x000f280000300800 */
        /* <DEDUP_REMOVED lines=14> */
[----:B------:R-:W-:Y:S01]  /*1f2b0*/  ISETP.LT.OR P6, PT, R0, 0x29, !P2 ;  /* 0x000000290000780c */ /* 0x000fe200057c1670 */
[----:B------:R-:W-:Y:S01]  /*1f2c0*/  FMUL R176, R176, UR20 ;  /* 0x00000014b0b07c20 */ /* 0x000fe20008400000 */
[----:B------:R-:W-:Y:S01]  /*1f2d0*/  F2FP.SATFINITE.E5M2.F32.PACK_AB_MERGE_C R23, RZ, R23, RZ ;  /* 0x00000017ff17723e */ /* 0x000fe200048060ff */
[----:B------:R-:W-:Y:S01]  /*1f2e0*/  FMUL R177, R177, UR20 ;  /* 0x00000014b1b17c20 */ /* 0x000fe20008400000 */
        /* <DEDUP_REMOVED lines=40> */
[----:B0-----:R-:W-:Y:S01]  /*1f570*/  F2FP.SATFINITE.E5M2.F32.PACK_AB_MERGE_C R3, RZ, R166, RZ ;  /* 0x000000a6ff03723e */ /* 0x001fe200048060ff */
[----:B------:R-:W-:Y:S01]  /*1f580*/  FMUL R188, R188, UR20 ;  /* 0x00000014bcbc7c20 */ /* 0x000fe20008400000 */
[----:B------:R-:W-:Y:S01]  /*1f590*/  F2FP.SATFINITE.E5M2.F32.PACK_AB_MERGE_C R167, RZ, R167, RZ ;  /* 0x000000a7ffa7723e */ /* 0x000fe200048060ff */
[----:B------:R-:W-:Y:S01]  /*1f5a0*/  FMUL R189, R189, UR20 ;  /* 0x00000014bdbd7c20 */ /* 0x000fe20008400000 */
[----:B---3--:R-:W-:Y:S01]  /*1f5b0*/  F2FP.SATFINITE.E5M2.F32.PACK_AB_MERGE_C R5, RZ, R168, RZ ;  /* 0x000000a8ff05723e */ /* 0x008fe200048060ff */
[----:B------:R-:W-:Y:S01]  /*1f5c0*/  FMUL R190, R190, UR20 ;  /* 0x00000014bebe7c20 */ /* 0x000fe20008400000 */
[----:B------:R-:W-:Y:S01]  /*1f5d0*/  F2FP.SATFINITE.E5M2.F32.PACK_AB_MERGE_C R169, RZ, R169, RZ ;  /* 0x000000a9ffa9723e */ /* 0x000fe200048060ff */
[----:B------:R-:W-:Y:S01]  /*1f5e0*/  @!P3 STG.E.U8 desc[UR14][R24.64+0x29], R152 ;  /* 0x000029981800b986 */ /* 0x000fe2000c10110e */
[----:B------:R-:W-:-:S03]  /*1f5f0*/  ISETP.LT.OR P3, PT, R0, 0x31, !P1 ;  /* 0x000000310000780c */ /* 0x000fc60004f61670 */
[----:B------:R-:W-:Y:S01]  /*1f600*/  @!P6 STG.E.U8 desc[UR14][R26.64+0x28], R153 ;  /* 0x000028991a00e986 */ /* 0x000fe2000c10110e */
[----:B------:R-:W-:-:S03]  /*1f610*/  ISETP.LT.OR P6, PT, R0, 0x32, !P1 ;  /* 0x000000320000780c */ /* 0x000fc60004fc1670 */
[----:B------:R-:W-:Y:S01]  /*1f620*/  @!P5 STG.E.U8 desc[UR14][R26.64+0x29], R154 ;  /* 0x0000299a1a00d986 */ /* 0x000fe2000c10110e */
[C---:B------:R-:W-:Y:S02]  /*1f630*/  ISETP.LT.OR P5, PT, R0.reuse, 0x31, !P2 ;  /* 0x000000310000780c */ /* 0x040fe400057a1670 */
[----:B------:R-:W-:Y:S01]  /*1f640*/  F2FP.SATFINITE.E5M2.F32.PACK_AB_MERGE_C R171, RZ, R171, RZ ;  /* 0x000000abffab723e */ /* 0x000fe200048060ff */
[----:B------:R-:W-:Y:S01]  /*1f650*/  FMUL R191, R191, UR20 ;  /* 0x00000014bfbf7c20 */ /* 0x000fe20008400000 */
[----:B------:R-:W-:Y:S01]  /*1f660*/  F2FP.SATFINITE.E5M2.F32.PACK_AB_MERGE_C R173, RZ, R173, RZ ;  /* 0x000000adffad723e */ /* 0x000fe200048060ff */
[----:B------:R-:W-:Y:S01]  /*1f670*/  @!P3 STG.E.U8 desc[UR14][R24.64+0x30], R155 ;  /* 0x0000309b1800b986 */ /* 0x000fe2000c10110e */
[----:B------:R-:W-:-:S03]  /*1f680*/  ISETP.LT.OR P3, PT, R0, 0x32, !P2 ;  /* 0x000000320000780c */ /* 0x000fc60005761670 */
[----:B------:R-:W-:Y:S01]  /*1f690*/  @!P6 STG.E.U8 desc[UR14][R24.64+0x31], R156 ;  /* 0x0000319c1800e986 */ /* 0x000fe2000c10110e */
[----:B------:R-:W-:-:S03]  /*1f6a0*/  ISETP.LT.OR P6, PT, R0, 0x39, !P1 ;  /* 0x000000390000780c */ /* 0x000fc60004fc1670 */
[----:B------:R-:W-:Y:S01]  /*1f6b0*/  @!P5 STG.E.U8 desc[UR14][R26.64+0x30], R157 ;  /* 0x0000309d1a00d986 */ /* 0x000fe2000c10110e */
[----:B------:R-:W-:Y:S02]  /*1f6c0*/  ISETP.LT.OR P5, PT, R0, 0x3a, !P1 ;  /* 0x0000003a0000780c */ /* 0x000fe40004fa1670 */
[----:B-----5:R-:W-:Y:S01]  /*1f6d0*/  F2FP.SATFINITE.E5M2.F32.PACK_AB_MERGE_C R7, RZ, R174, RZ ;  /* 0x000000aeff07723e */ /* 0x020fe200048060ff */
[----:B------:R-:W-:Y:S01]  /*1f6e0*/  FMUL R192, R192, UR20 ;  /* 0x00000014c0c07c20 */ /* 0x000fe20008400000 */
[----:B------:R-:W-:Y:S01]  /*1f6f0*/  FMUL R193, R193, UR20 ;  /* 0x00000014c1c17c20 */ /* 0x000fe20008400000 */
[----:B------:R-:W-:Y:S01]  /*1f700*/  @!P3 STG.E.U8 desc[UR14][R26.64+0x31], R158 ;  /* 0x0000319e1a00b986 */ /* 0x000fe2000c10110e */
[----:B------:R-:W-:-:S03]  /*1f710*/  ISETP.LT.OR P3, PT, R0, 0x39, !P2 ;  /* 0x000000390000780c */ /* 0x000fc60005761670 */
[----:B------:R-:W-:Y:S01]  /*1f720*/  @!P6 STG.E.U8 desc[UR14][R24.64+0x38], R159 ;  /* 0x0000389f1800e986 */ /* 0x000fe2000c10110e */
[----:B------:R-:W-:-:S03]  /*1f730*/  ISETP.LT.OR P6, PT, R0, 0x3a, !P2 ;  /* 0x0000003a0000780c */ /* 0x000fc600057c1670 */
[----:B------:R-:W-:Y:S01]  /*1f740*/  @!P5 STG.E.U8 desc[UR14][R24.64+0x39], R160 ;  /* 0x000039a01800d986 */ /* 0x000fe2000c10110e */
[----:B------:R-:W-:Y:S01]  /*1f750*/  ISETP.LT.OR P5, PT, R0, 0x41, !P1 ;  /* 0x000000410000780c */ /* 0x000fe20004fa1670 */
[----:B------:R-:W-:Y:S01]  /*1f760*/  FMUL R194, R194, UR20 ;  /* 0x00000014c2c27c20 */ /* 0x000fe20008400000 */
[----:B------:R-:W-:Y:S01]  /*1f770*/  FMUL R195, R195, UR20 ;  /* 0x00000014c3c37c20 */ /* 0x000fe20008400000 */
        /* <DEDUP_REMOVED lines=16> */
[----:B------:R0:W-:Y:S01]  /*1f880*/  @!P5 STG.E.U8 desc[UR14][R26.64+0x41], R3 ;  /* 0x000041031a00d986 */ /* 0x0001e2000c10110e */
[----:B------:R-:W-:Y:S01]  /*1f890*/  ISETP.LT.OR P5, PT, R0, 0x49, !P2 ;  /* 0x000000490000780c */ /* 0x000fe200057a1670 */
[----:B------:R-:W-:Y:S01]  /*1f8a0*/  FMUL R202, R202, UR20 ;  /* 0x00000014caca7c20 */ /* 0x000fe20008400000 */
[----:B------:R-:W-:Y:S01]  /*1f8b0*/  FMUL R203, R203, UR20 ;  /* 0x00000014cbcb7c20 */ /* 0x000fe20008400000 */
[----:B------:R-:W-:Y:S01]  /*1f8c0*/  FMUL R204, R204, UR20 ;  /* 0x00000014cccc7c20 */ /* 0x000fe20008400000 */
[----:B------:R-:W-:Y:S01]  /*1f8d0*/  FMUL R205, R205, UR20 ;  /* 0x00000014cdcd7c20 */ /* 0x000fe20008400000 */
[----:B------:R-:W-:Y:S01]  /*1f8e0*/  @!P3 STG.E.U8 desc[UR14][R24.64+0x48], R167 ;  /* 0x000048a71800b986 */ /* 0x000fe2000c10110e */
[----:B------:R-:W-:-:S03]  /*1f8f0*/  ISETP.LT.OR P3, PT, R0, 0x4a, !P2 ;  /* 0x0000004a0000780c */ /* 0x000fc60005761670 */
[----:B------:R3:W-:Y:S01]  /*1f900*/  @!P6 STG.E.U8 desc[UR14][R24.64+0x49], R5 ;  /* 0x000049051800e986 */ /* 0x0007e2000c10110e */
[C---:B------:R-:W-:Y:S02]  /*1f910*/  ISETP.LT.OR P6, PT, R0.reuse, 0x51, !P1 ;  /* 0x000000510000780c */ /* 0x040fe40004fc1670 */
[----:B0-----:R-:W-:Y:S01]  /*1f920*/  F2FP.SATFINITE.E5M2.F32.PACK_AB_MERGE_C R3, RZ, R170, RZ ;  /* 0x000000aaff03723e */ /* 0x001fe200048060ff */
[----:B------:R-:W-:Y:S01]  /*1f930*/  @!P5 STG.E.U8 desc[UR14][R26.64+0x48], R169 ;  /* 0x000048a91a00d986 */ /* 0x000fe2000c10110e */
[----:B------:R-:W-:Y:S01]  /*1f940*/  ISETP.LT.OR P5, PT, R0, 0x52, !P1 ;  /* 0x000000520000780c */ /* 0x000fe20004fa1670 */
[----:B------:R-:W-:Y:S01]  /*1f950*/  FMUL R206, R206, UR20 ;  /* 0x00000014cece7c20 */ /* 0x000fe20008400000 */
[----:B------:R-:W-:Y:S01]  /*1f960*/  FMUL R207, R207, UR20 ;  /* 0x00000014cfcf7c20 */ /* 0x000fe20008400000 */
[----:B------:R-:W-:Y:S01]  /*1f970*/  FMUL R208, R208, UR20 ;  /* 0x00000014d0d07c20 */ /* 0x000fe20008400000 */
[----:B------:R-:W-:Y:S01]  /*1f980*/  FMUL R209, R209, UR20 ;  /* 0x00000014d1d17c20 */ /* 0x000fe20008400000 */
[----:B------:R0:W-:Y:S01]  /*1f990*/  @!P3 STG.E.U8 desc[UR14][R26.64+0x49], R3 ;  /* 0x000049031a00b986 */ /* 0x0001e2000c10110e */
[----:B------:R-:W-:-:S03]  /*1f9a0*/  ISETP.LT.OR P3, PT, R0, 0x51, !P2 ;  /* 0x000000510000780c */ /* 0x000fc60005761670 */
[----:B------:R-:W-:Y:S01]  /*1f9b0*/  @!P6 STG.E.U8 desc[UR14][R24.64+0x50], R171 ;  /* 0x000050ab1800e986 */ /* 0x000fe2000c10110e */
[----:B------:R-:W-:Y:S02]  /*1f9c0*/  ISETP.LT.OR P6, PT, R0, 0x52, !P2 ;  /* 0x000000520000780c */ /* 0x000fe400057c1670 */
[----:B---3--:R-:W-:Y:S01]  /*1f9d0*/  F2FP.SATFINITE.E5M2.F32.PACK_AB_MERGE_C R5, RZ, R172, RZ ;  /* 0x000000acff05723e */ /* 0x008fe200048060ff */
[----:B------:R-:W-:Y:S01]  /*1f9e0*/  FMUL R210, R210, UR20 ;  /* 0x00000014d2d27c20 */ /* 0x000fe20008400000 */
[----:B------:R-:W-:Y:S01]  /*1f9f0*/  FMUL R211, R211, UR20 ;  /* 0x00000014d3d37c20 */ /* 0x000fe20008400000 */
[----:B------:R-:W-:Y:S01]  /*1fa00*/  FMUL R212, R212, UR20 ;  /* 0x00000014d4d47c20 */ /* 0x000fe20008400000 */
[----:B------:R-:W-:Y:S01]  /*1fa10*/  FMUL R213, R213, UR20 ;  /* 0x00000014d5d57c20 */ /* 0x000fe20008400000 */
[----:B------:R3:W-:Y:S01]  /*1fa20*/  @!P5 STG.E.U8 desc[UR14][R24.64+0x51], R5 ;  /* 0x000051051800d986 */ /* 0x0007e2000c10110e */
[----:B------:R-:W-:-:S03]  /*1fa30*/  ISETP.LT.OR P5, PT, R0, 0x59, !P1 ;  /* 0x000000590000780c */ /* 0x000fc60004fa1670 */
[----:B------:R-:W-:Y:S01]  /*1fa40*/  @!P3 STG.E.U8 desc[UR14][R26.64+0x50], R173 ;  /* 0x000050ad1a00b986 */ /* 0x000fe2000c10110e */
[----:B------:R-:W-:-:S03]  /*1fa50*/  ISETP.LT.OR P3, PT, R0, 0x5a, !P1 ;  /* 0x0000005a0000780c */ /* 0x000fc60004f61670 */
[----:B------:R5:W-:Y:S01]  /*1fa60*/  @!P6 STG.E.U8 desc[UR14][R26.64+0x51], R7 ;  /* 0x000051071a00e986 */ /* 0x000be2000c10110e */
[----:B------:R-:W-:Y:S02]  /*1fa70*/  ISETP.LT.OR P6, PT, R0, 0x59, !P2 ;  /* 0x000000590000780c */ /* 0x000fe400057c1670 */
[----:B------:R-:W-:Y:S01]  /*1fa80*/  F2FP.SATFINITE.E5M2.F32.PACK_AB_MERGE_C R175, RZ, R175, RZ ;  /* 0x000000afffaf723e */ /* 0x000fe200048060ff */
[----:B------:R-:W-:Y:S01]  /*1fa90*/  FMUL R214, R214, UR20 ;  /* 0x00000014d6d67c20 */ /* 0x000fe20008400000 */
[----:B0-----:R-:W-:Y:S01]  /*1faa0*/  F2FP.SATFINITE.E5M2.F32.PACK_AB_MERGE_C R3, RZ, R176, RZ ;  /* 0x000000b0ff03723e */ /* 0x001fe200048060ff */
[----:B------:R-:W-:Y:S01]  /*1fab0*/  FMUL R215, R215, UR20 ;  /* 0x00000014d7d77c20 */ /* 0x000fe20008400000 */
[----:B------:R-:W-:Y:S01]  /*1fac0*/  F2FP.SATFINITE.E5M2.F32.PACK_AB_MERGE_C R177, RZ, R177, RZ ;  /* 0x000000b1ffb1723e */ /* 0x000fe200048060ff */
[----:B------:R-:W-:Y:S01]  /*1fad0*/  @!P5 STG.E.U8 desc[UR14][R24.64+0x58], R175 ;  /* 0x000058af1800d986 */ /* 0x000fe2000c10110e */
[----:B------:R-:W-:-:S03]  /*1fae0*/  ISETP.LT.OR P5, PT, R0, 0x5a, !P2 ;  /* 0x0000005a0000780c */ /* 0x000fc600057a1670 */
[----:B------:R0:W-:Y:S01]  /*1faf0*/  @!P3 STG.E.U8 desc[UR14][R24.64+0x59], R3 ;  /* 0x000059031800b986 */ /* 0x0001e2000c10110e */
[----:B------:R-:W-:-:S03]  /*1fb00*/  ISETP.LT.OR P3, PT, R0, 0x61, !P1 ;  /* 0x000000610000780c */ /* 0x000fc60004f61670 */
[----:B------:R-:W-:Y:S01]  /*1fb10*/  @!P6 STG.E.U8 desc[UR14][R26.64+0x58], R177 ;  /* 0x000058b11a00e986 */ /* 0x000fe2000c10110e */
[----:B------:R-:W-:Y:S02]  /*1fb20*/  ISETP.LT.OR P6, PT, R0, 0x62, !P1 ;  /* 0x000000620000780c */ /* 0x000fe40004fc1670 */
[----:B---3--:R-:W-:Y:S01]  /*1fb30*/  F2FP.SATFINITE.E5M2.F32.PACK_AB_MERGE_C R5, RZ, R178, RZ ;  /* 0x000000b2ff05723e */ /* 0x008fe200048060ff */
[----:B------:R-:W-:Y:S01]  /*1fb40*/  FMUL R216, R216, UR20 ;  /* 0x00000014d8d87c20 */ /* 0x000fe20008400000 */
[----:B------:R-:W-:Y:S01]  /*1fb50*/  F2FP.SATFINITE.E5M2.F32.PACK_AB_MERGE_C R179, RZ, R179, RZ ;  /* 0x000000b3ffb3723e */ /* 0x000fe200048060ff */
[----:B------:R-:W-:Y:S01]  /*1fb60*/  FMUL R217, R217, UR20 ;  /* 0x00000014d9d97c20 */ /* 0x000fe20008400000 */
[----:B-----5:R-:W-:Y:S01]  /*1fb70*/  F2FP.SATFINITE.E5M2.F32.PACK_AB_MERGE_C R7, RZ, R180, RZ ;  /* 0x000000b4ff07723e */ /* 0x020fe200048060ff */
        /* <DEDUP_REMOVED lines=97> */
[----:B--2---:R-:W-:Y:S01]  /*20190*/  FMUL R2, R2, UR20 ;  /* 0x0000001402027c20 */ /* 0x004fe20008400000 */
        /* <DEDUP_REMOVED lines=8> */
[----:B------:R-:W2:Y:S01]  /*20220*/  LDL.LU R39, [R1+0x218] ;  /* 0x0002180001277983 */ /* 0x000ea20000300800 */
[----:B------:R-:W-:Y:S01]  /*20230*/  F2FP.SATFINITE.E5M2.F32.PACK_AB_MERGE_C R209, RZ, R209, RZ ;  /* 0x000000d1ffd1723e */ /* 0x000fe200048060ff */
[----:B------:R-:W-:Y:S01]  /*20240*/  FMUL R236, R236, UR20 ;  /* 0x00000014ecec7c20 */ /* 0x000fe20008400000 */
[----:B-----5:R-:W-:Y:S01]  /*20250*/  F2FP.SATFINITE.E5M2.F32.PACK_AB_MERGE_C R7, RZ, R210, RZ ;  /* 0x000000d2ff07723e */ /* 0x020fe200048060ff */
[----:B------:R3:W-:Y:S01]  /*20260*/  @!P5 STG.E.U8 desc[UR14][R24.64+0x99], R5 ;  /* 0x000099051800d986 */ /* 0x0007e2000c10110e */
[C---:B------:R-:W-:Y:S01]  /*20270*/  ISETP.LT.OR P5, PT, R0.reuse, 0xa1, !P1 ;  /* 0x000000a10000780c */ /* 0x040fe20004fa1670 */
[----:B------:R-:W-:Y:S01]  /*20280*/  FMUL R235, R235, UR20 ;  /* 0x00000014ebeb7c20 */ /* 0x000fe20008400000 */
[----:B------:R-:W-:Y:S01]  /*20290*/  F2FP.SATFINITE.E5M2.F32.PACK_AB_MERGE_C R211, RZ, R211, RZ ;  /* 0x000000d3ffd3723e */ /* 0x000fe200048060ff */
[----:B------:R-:W-:Y:S01]  /*202a0*/  @!P3 STG.E.U8 desc[UR14][R26.64+0x98], R209 ;  /* 0x000098d11a00b986 */ /* 0x000fe2000c10110e */
[C---:B------:R-:W-:Y:S01]  /*202b0*/  ISETP.LT.OR P3, PT, R0.reuse, 0xa2, !P1 ;  /* 0x000000a20000780c */ /* 0x040fe20004f61670 */
[----:B------:R-:W-:Y:S01]  /*202c0*/  FMUL R237, R237, UR20 ;  /* 0x00000014eded7c20 */ /* 0x000fe20008400000 */
[----:B0-----:R-:W-:Y:S01]  /*202d0*/  F2FP.SATFINITE.E5M2.F32.PACK_AB_MERGE_C R3, RZ, R212, RZ ;  /* 0x000000d4ff03723e */ /* 0x001fe200048060ff */
[----:B------:R0:W-:Y:S01]  /*202e0*/  @!P6 STG.E.U8 desc[UR14][R26.64+0x99], R7 ;  /* 0x000099071a00e986 */ /* 0x0001e2000c10110e */
[----:B------:R-:W-:-:S02]  /*202f0*/  ISETP.LT.OR P6, PT, R0, 0xa1, !P2 ;  /* 0x000000a10000780c */ /* 0x000fc400057c1670 */
[----:B------:R-:W-:Y:S01]  /*20300*/  F2FP.SATFINITE.E5M2.F32.PACK_AB_MERGE_C R213, RZ, R213, RZ ;  /* 0x000000d5ffd5723e */ /* 0x000fe200048060ff */
[----:B------:R-:W5:Y:S01]  /*20310*/  LDL.LU R38, [R1+0x21c] ;  /* 0x00021c0001267983 */ /* 0x000f620000300800 */
[----:B---3--:R-:W-:Y:S02]  /*20320*/  F2FP.SATFINITE.E5M2.F32.PACK_AB_MERGE_C R5, RZ, R214, RZ ;  /* 0x000000d6ff05723e */ /* 0x008fe400048060ff */
[----:B------:R-:W-:Y:S01]  /*20330*/  F2FP.SATFINITE.E5M2.F32.PACK_AB_MERGE_C R215, RZ, R215, RZ ;  /* 0x000000d7ffd7723e */ /* 0x000fe200048060ff */
[----:B------:R-:W-:Y:S01]  /*20340*/  @!P5 STG.E.U8 desc[UR14][R24.64+0xa0], R211 ;  /* 0x0000a0d31800d986 */ /* 0x000fe2000c10110e */
[C---:B------:R-:W-:Y:S02]  /*20350*/  ISETP.LT.OR P5, PT, R0.reuse, 0xa2, !P2 ;  /* 0x000000a20000780c */ /* 0x040fe400057a1670 */
[----:B------:R-:W-:Y:S01]  /*20360*/  F2FP.SATFINITE.E5M2.F32.PACK_AB_MERGE_C R217, RZ, R217, RZ ;  /* 0x000000d9ffd9723e */ /* 0x000fe200048060ff */
[----:B------:R3:W-:Y:S01]  /*20370*/  @!P3 STG.E.U8 desc[UR14][R24.64+0xa1], R3 ;  /* 0x0000a1031800b986 */ /* 0x0007e2000c10110e */
[----:B------:R-:W-:-:S02]  /*20380*/  ISETP.LT.OR P3, PT, R0, 0xa9, !P1 ;  /* 0x000000a90000780c */ /* 0x000fc40004f61670 */
[----:B0-----:R-:W-:Y:S01]  /*20390*/  F2FP.SATFINITE.E5M2.F32.PACK_AB_MERGE_C R7, RZ, R216, RZ ;  /* 0x000000d8ff07723e */ /* 0x001fe200048060ff */
[----:B------:R-:W-:Y:S01]  /*203a0*/  @!P6 STG.E.U8 desc[UR14][R26.64+0xa0], R213 ;  /* 0x0000a0d51a00e986 */ /* 0x000fe2000c10110e */
[C---:B------:R-:W-:Y:S02]  /*203b0*/  ISETP.LT.OR P6, PT, R0.reuse, 0xaa, !P1 ;  /* 0x000000aa0000780c */ /* 0x040fe40004fc1670 */
[----:B------:R-:W-:Y:S02]  /*203c0*/  F2FP.SATFINITE.E5M2.F32.PACK_AB_MERGE_C R219, RZ, R219, RZ ;  /* 0x000000dbffdb723e */ /* 0x000fe400048060ff */
[----:B------:R-:W-:Y:S01]  /*203d0*/  F2FP.SATFINITE.E5M2.F32.PACK_AB_MERGE_C R221, RZ, R221, RZ ;  /* 0x000000ddffdd723e */ /* 0x000fe200048060ff */
[----:B------:R0:W-:Y:S01]  /*203e0*/  @!P5 STG.E.U8 desc[UR14][R26.64+0xa1], R5 ;  /* 0x0000a1051a00d986 */ /* 0x0001e2000c10110e */
[C---:B------:R-:W-:Y:S02]  /*203f0*/  ISETP.LT.OR P5, PT, R0.reuse, 0xa9, !P2 ;  /* 0x000000a90000780c */ /* 0x040fe400057a1670 */
[----:B---3--:R-:W-:Y:S01]  /*20400*/  F2FP.SATFINITE.E5M2.F32.PACK_AB_MERGE_C R3, RZ, R218, RZ ;  /* 0x000000daff03723e */ /* 0x008fe200048060ff */
[----:B------:R-:W-:Y:S01]  /*20410*/  @!P3 STG.E.U8 desc[UR14][R24.64+0xa8], R215 ;  /* 0x0000a8d71800b986 */ /* 0x000fe2000c10110e */
[----:B------:R-:W-:-:S02]  /*20420*/  ISETP.LT.OR P3, PT, R0, 0xaa, !P2 ;  /* 0x000000aa0000780c */ /* 0x000fc40005761670 */
[----:B------:R-:W-:Y:S01]  /*20430*/  F2FP.SATFINITE.E5M2.F32.PACK_AB_MERGE_C R223, RZ, R223, RZ ;  /* 0x000000dfffdf723e */ /* 0x000fe200048060ff */
[----:B------:R3:W-:Y:S01]  /*20440*/  @!P6 STG.E.U8 desc[UR14][R24.64+0xa9], R7 ;  /* 0x0000a9071800e986 */ /* 0x0007e2000c10110e */
[C---:B------:R-:W-:Y:S02]  /*20450*/  ISETP.LT.OR P6, PT, R0.reuse, 0xb1, !P1 ;  /* 0x000000b10000780c */ /* 0x040fe40004fc1670 */
[----:B------:R-:W-:Y:S02]  /*20460*/  F2FP.SATFINITE.E5M2.F32.PACK_AB_MERGE_C R225, RZ, R225, RZ ;  /* 0x000000e1ffe1723e */ /* 0x000fe400048060ff */
[----:B0-----:R-:W-:Y:S01]  /*20470*/  F2FP.SATFINITE.E5M2.F32.PACK_AB_MERGE_C R5, RZ, R220, RZ ;  /* 0x000000dcff05723e */ /* 0x001fe200048060ff */
[----:B------:R-:W-:Y:S01]  /*20480*/  @!P5 STG.E.U8 desc[UR14][R26.64+0xa8], R217 ;  /* 0x0000a8d91a00d986 */ /* 0x000fe2000c10110e */
[C---:B------:R-:W-:Y:S02]  /*20490*/  ISETP.LT.OR P5, PT, R0.reuse, 0xb2, !P1 ;  /* 0x000000b20000780c */ /* 0x040fe40004fa1670 */
[----:B------:R-:W-:Y:S01]  /*204a0*/  F2FP.SATFINITE.E5M2.F32.PACK_AB_MERGE_C R227, RZ, R227, RZ ;  /* 0x000000e3ffe3723e */ /* 0x000fe200048060ff */
[----:B------:R0:W-:Y:S01]  /*204b0*/  @!P3 STG.E.U8 desc[UR14][R26.64+0xa9], R3 ;  /* 0x0000a9031a00b986 */ /* 0x0001e2000c10110e */
[----:B------:R-:W-:-:S02]  /*204c0*/  ISETP.LT.OR P3, PT, R0, 0xb1, !P2 ;  /* 0x000000b10000780c */ /* 0x000fc40005761670 */
[----:B---3--:R-:W-:Y:S01]  /*204d0*/  F2FP.SATFINITE.E5M2.F32.PACK_AB_MERGE_C R7, RZ, R222, RZ ;  /* 0x000000deff07723e */ /* 0x008fe200048060ff */
[----:B------:R-:W-:Y:S01]  /*204e0*/  @!P6 STG.E.U8 desc[UR14][R24.64+0xb0], R219 ;  /* 0x0000b0db1800e986 */ /* 0x000fe2000c10110e */
[C---:B------:R-:W-:Y:S02]  /*204f0*/  ISETP.LT.OR P6, PT, R0.reuse, 0xb2, !P2 ;  /* 0x000000b20000780c */ /* 0x040fe400057c1670 */
[----:B------:R-:W-:Y:S02]  /*20500*/  F2FP.SATFINITE.E5M2.F32.PACK_AB_MERGE_C R229, RZ, R229, RZ ;  /* 0x000000e5ffe5723e */ /* 0x000fe400048060ff */
[----:B------:R-:W-:Y:S01]  /*20510*/  F2FP.SATFINITE.E5M2.F32.PACK_AB_MERGE_C R231, RZ, R231, RZ ;  /* 0x000000e7ffe7723e */ /* 0x000fe200048060ff */
[----:B------:R3:W-:Y:S01]  /*20520*/  @!P5 STG.E.U8 desc[UR14][R24.64+0xb1], R5 ;  /* 0x0000b1051800d986 */ /* 0x0007e2000c10110e */
[C---:B------:R-:W-:Y:S02]  /*20530*/  ISETP.LT.OR P5, PT, R0.reuse, 0xb9, !P1 ;  /* 0x000000b90000780c */ /* 0x040fe40004fa1670 */
[----:B0-----:R-:W-:Y:S01]  /*20540*/  F2FP.SATFINITE.E5M2.F32.PACK_AB_MERGE_C R3, RZ, R224, RZ ;  /* 0x000000e0ff03723e */ /* 0x001fe200048060ff */
[----:B------:R-:W-:Y:S01]  /*20550*/  @!P3 STG.E.U8 desc[UR14][R26.64+0xb0], R221 ;  /* 0x0000b0dd1a00b986 */ /* 0x000fe2000c10110e */
[----:B------:R-:W-:-:S02]  /*20560*/  ISETP.LT.OR P3, PT, R0, 0xba, !P1 ;  /* 0x000000ba0000780c */ /* 0x000fc40004f61670 */
[----:B------:R-:W-:Y:S01]  /*20570*/  F2FP.SATFINITE.E5M2.F32.PACK_AB_MERGE_C R233, RZ, R233, RZ ;  /* 0x000000e9ffe9723e */ /* 0x000fe200048060ff */
[----:B------:R0:W-:Y:S01]  /*20580*/  @!P6 STG.E.U8 desc[UR14][R26.64+0xb1], R7 ;  /* 0x0000b1071a00e986 */ /* 0x0001e2000c10110e */
[C---:B------:R-:W-:Y:S02]  /*20590*/  ISETP.LT.OR P6, PT, R0.reuse, 0xb9, !P2 ;  /* 0x000000b90000780c */ /* 0x040fe400057c1670 */
[----:B------:R-:W-:Y:S02]  /*205a0*/  F2FP.SATFINITE.E5M2.F32.PACK_AB_MERGE_C R235, RZ, R235, RZ ;  /* 0x000000ebffeb723e */ /* 0x000fe400048060ff */
[----:B---3--:R-:W-:Y:S01]  /*205b0*/  F2FP.SATFINITE.E5M2.F32.PACK_AB_MERGE_C R5, RZ, R226, RZ ;  /* 0x000000e2ff05723e */ /* 0x008fe200048060ff */
[----:B------:R-:W-:Y:S01]  /*205c0*/  @!P5 STG.E.U8 desc[UR14][R24.64+0xb8], R223 ;  /* 0x0000b8df1800d986 */ /* 0x000fe2000c10110e */
[----:B------:R-:W-:-:S03]  /*205d0*/  ISETP.LT.OR P5, PT, R0, 0xba, !P2 ;  /* 0x000000ba0000780c */ /* 0x000fc600057a1670 */
[----:B------:R3:W-:Y:S01]  /*205e0*/  @!P3 STG.E.U8 desc[UR14][R24.64+0xb9], R3 ;  /* 0x0000b9031800b986 */ /* 0x0007e2000c10110e */
[C---:B------:R-:W-:Y:S02]  /*205f0*/  ISETP.LT.OR P3, PT, R0.reuse, 0xc1, !P1 ;  /* 0x000000c10000780c */ /* 0x040fe40004f61670 */
[----:B0-----:R-:W-:Y:S01]  /*20600*/  F2FP.SATFINITE.E5M2.F32.PACK_AB_MERGE_C R7, RZ, R228, RZ ;  /* 0x000000e4ff07723e */ /* 0x001fe200048060ff */
[----:B------:R-:W-:Y:S01]  /*20610*/  @!P6 STG.E.U8 desc[UR14][R26.64+0xb8], R225 ;  /* 0x0000b8e11a00e986 */ /* 0x000fe2000c10110e */
[----:B------:R-:W-:-:S05]  /*20620*/  ISETP.LT.OR P6, PT, R0, 0xc2, !P1 ;  /* 0x000000c20000780c */ /* 0x000fca0004fc1670 */
[----:B------:R0:W-:Y:S01]  /*20630*/  @!P5 STG.E.U8 desc[UR14][R26.64+0xb9], R5 ;  /* 0x0000b9051a00d986 */ /* 0x0001e2000c10110e */
[C---:B------:R-:W-:Y:S02]  /*20640*/  ISETP.LT.OR P5, PT, R0.reuse, 0xc1, !P2 ;  /* 0x000000c10000780c */ /* 0x040fe400057a1670 */
[----:B---3--:R-:W-:Y:S01]  /*20650*/  F2FP.SATFINITE.E5M2.F32.PACK_AB_MERGE_C R3, RZ, R230, RZ ;  /* 0x000000e6ff03723e */ /* 0x008fe200048060ff */
[----:B------:R-:W-:Y:S01]  /*20660*/  @!P3 STG.E.U8 desc[UR14][R24.64+0xc0], R227 ;  /* 0x0000c0e31800b986 */ /* 0x000fe2000c10110e */
[----:B------:R-:W-:-:S03]  /*20670*/  ISETP.LT.OR P3, PT, R0, 0xc2, !P2 ;  /* 0x000000c20000780c */ /* 0x000fc60005761670 */
[----:B------:R3:W-:Y:S01]  /*20680*/  @!P6 STG.E.U8 desc[UR14][R24.64+0xc1], R7 ;  /* 0x0000c1071800e986 */ /* 0x0007e2000c10110e */
[----:B------:R-:W-:Y:S02]  /*20690*/  ISETP.LT.OR P6, PT, R0, 0xc9, !P1 ;  /* 0x000000c90000780c */ /* 0x000fe40004fc1670 */
[----:B0-----:R-:W-:-:S03]  /*206a0*/  F2FP.SATFINITE.E5M2.F32.PACK_AB_MERGE_C R5, RZ, R232, RZ ;  /* 0x000000e8ff05723e */ /* 0x001fc600048060ff */
[----:B------:R-:W-:Y:S01]  /*206b0*/  @!P5 STG.E.U8 desc[UR14][R26.64+0xc0], R229 ;  /* 0x0000c0e51a00d986 */ /* 0x000fe2000c10110e */
[----:B------:R-:W-:-:S03]  /*206c0*/  ISETP.LT.OR P5, PT, R0, 0xca, !P1 ;  /* 0x000000ca0000780c */ /* 0x000fc60004fa1670 */
[----:B------:R4:W-:Y:S01]  /*206d0*/  @!P3 STG.E.U8 desc[UR14][R26.64+0xc1], R3 ;  /* 0x0000c1031a00b986 */ /* 0x0009e2000c10110e */
[C---:B------:R-:W-:Y:S02]  /*206e0*/  ISETP.LT.OR P3, PT, R0.reuse, 0xc9, !P2 ;  /* 0x000000c90000780c */ /* 0x040fe40005761670 */
[----:B---3--:R-:W-:Y:S01]  /*206f0*/  F2FP.SATFINITE.E5M2.F32.PACK_AB_MERGE_C R7, RZ, R234, RZ ;  /* 0x000000eaff07723e */ /* 0x008fe200048060ff */
[----:B------:R-:W-:Y:S01]  /*20700*/  @!P6 STG.E.U8 desc[UR14][R24.64+0xc8], R231 ;  /* 0x0000c8e71800e986 */ /* 0x000fe2000c10110e */
[----:B------:R-:W-:-:S05]  /*20710*/  ISETP.LT.OR P6, PT, R0, 0xca, !P2 ;  /* 0x000000ca0000780c */ /* 0x000fca00057c1670 */
[----:B------:R0:W-:Y:S01]  /*20720*/  @!P5 STG.E.U8 desc[UR14][R24.64+0xc9], R5 ;  /* 0x0000c9051800d986 */ /* 0x0001e2000c10110e */
[----:B------:R-:W-:-:S03]  /*20730*/  ISETP.LT.OR P5, PT, R0, 0xd1, !P1 ;  /* 0x000000d10000780c */ /* 0x000fc60004fa1670 */
[----:B------:R-:W-:Y:S01]  /*20740*/  @!P3 STG.E.U8 desc[UR14][R26.64+0xc8], R233 ;  /* 0x0000c8e91a00b986 */ /* 0x000fe2000c10110e */
[----:B------:R-:W-:-:S03]  /*20750*/  ISETP.LT.OR P3, PT, R0, 0xd2, !P1 ;  /* 0x000000d20000780c */ /* 0x000fc60004f61670 */
[----:B------:R3:W-:Y:S01]  /*20760*/  @!P6 STG.E.U8 desc[UR14][R26.64+0xc9], R7 ;  /* 0x0000c9071a00e986 */ /* 0x0007e2000c10110e */
[----:B----4-:R-:W-:Y:S01]  /*20770*/  FMUL R3, R36, UR20 ;  /* 0x0000001424037c20 */ /* 0x010fe20008400000 */
[----:B------:R-:W-:Y:S02]  /*20780*/  ISETP.LT.OR P6, PT, R0, 0xd1, !P2 ;  /* 0x000000d10000780c */ /* 0x000fe400057c1670 */
[----:B0-----:R-:W-:Y:S02]  /*20790*/  F2FP.SATFINITE.E5M2.F32.PACK_AB_MERGE_C R5, RZ, R236, RZ ;  /* 0x000000ecff05723e */ /* 0x001fe400048060ff */
[----:B---3--:R-:W-:Y:S01]  /*207a0*/  F2FP.SATFINITE.E5M2.F32.PACK_AB_MERGE_C R7, RZ, R2, RZ ;  /* 0x00000002ff07723e */ /* 0x008fe200048060ff */
[----:B------:R-:W-:Y:S01]  /*207b0*/  FMUL R2, R37, UR20 ;  /* 0x0000001425027c20 */ /* 0x000fe20008400000 */
[----:B------:R-:W-:Y:S04]  /*207c0*/  @!P5 STG.E.U8 desc[UR14][R24.64+0xd0], R235 ;  /* 0x0000d0eb1800d986 */ /* 0x000fe8000c10110e */
[----:B------:R-:W3:Y:S01]  /*207d0*/  LDL.LU R37, [R1+0x220] ;  /* 0x0002200001257983 */ /* 0x000ee20000300800 */
[----:B------:R-:W-:Y:S01]  /*207e0*/  F2FP.SATFINITE.E5M2.F32.PACK_AB_MERGE_C R9, RZ, R2, RZ ;  /* 0x00000002ff09723e */ /* 0x000fe200048060ff */
[----:B------:R-:W-:-:S02]  /*207f0*/  FMUL R2, R35, UR20 ;  /* 0x0000001423027c20 */ /* 0x000fc40008400000 */
[----:B------:R-:W4:Y:S01]  /*20800*/  LDL.LU R36, [R1+0x224] ;  /* 0x0002240001247983 */ /* 0x000f220000300800 */
[----:B------:R-:W-:-:S03]  /*20810*/  F2FP.SATFINITE.E5M2.F32.PACK_AB_MERGE_C R11, RZ, R3, RZ ;  /* 0x00000003ff0b723e */ /* 0x000fc600048060ff */
[----:B------:R0:W-:Y:S01]  /*20820*/  @!P3 STG.E.U8 desc[UR14][R24.64+0xd1], R5 ;  /* 0x0000d1051800b986 */ /* 0x0001e2000c10110e */
[----:B------:R-:W-:-:S03]  /*20830*/  FMUL R3, R32, UR20 ;  /* 0x0000001420037c20 */ /* 0x000fc60008400000 */
[----:B------:R-:W4:Y:S01]  /*20840*/  LDL.LU R35, [R1+0x228] ;  /* 0x0002280001237983 */ /* 0x000f220000300800 */
[----:B0-----:R-:W-:Y:S01]  /*20850*/  F2FP.SATFINITE.E5M2.F32.PACK_AB_MERGE_C R5, RZ, R2, RZ ;  /* 0x00000002ff05723e */ /* 0x001fe200048060ff */
[----:B------:R-:W-:Y:S02]  /*20860*/  FMUL R2, R33, UR20 ;  /* 0x0000001421027c20 */ /* 0x000fe40008400000 */
[----:B------:R-:W4:Y:S04]  /*20870*/  LDL.LU R33, [R1+0x22c] ;  /* 0x00022c0001217983 */ /* 0x000f280000300800 */
[----:B------:R-:W4:Y:S01]  /*20880*/  LDL.LU R32, [R1+0x230] ;  /* 0x0002300001207983 */ /* 0x000f220000300800 */
[C---:B------:R-:W-:Y:S02]  /*20890*/  ISETP.LT.OR P5, PT, R0.reuse, 0xd2, !P2 ;  /* 0x000000d20000780c */ /* 0x040fe400057a1670 */
[----:B------:R-:W-:Y:S01]  /*208a0*/  ISETP.LT.OR P3, PT, R0, 0xd9, !P1 ;  /* 0x000000d90000780c */ /* 0x000fe20004f61670 */
[----:B------:R-:W4:Y:S01]  /*208b0*/  LDL.LU R41, [R1+0x234] ;  /* 0x0002340001297983 */ /* 0x000f220000300800 */
[----:B------:R-:W-:-:S05]  /*208c0*/  F2FP.SATFINITE.E5M2.F32.PACK_AB_MERGE_C R237, RZ, R237, RZ ;  /* 0x000000edffed723e */ /* 0x000fca00048060ff */
[----:B------:R-:W-:Y:S01]  /*208d0*/  @!P6 STG.E.U8 desc[UR14][R26.64+0xd0], R237 ;  /* 0x0000d0ed1a00e986 */ /* 0x000fe2000c10110e */
[----:B------:R-:W-:-:S03]  /*208e0*/  ISETP.LT.OR P6, PT, R0, 0xda, !P1 ;  /* 0x000000da0000780c */ /* 0x000fc60004fc1670 */
[----:B------:R0:W-:Y:S01]  /*208f0*/  @!P5 STG.E.U8 desc[UR14][R26.64+0xd1], R7 ;  /* 0x0000d1071a00d986 */ /* 0x0001e2000c10110e */
[----:B------:R-:W-:-:S03]  /*20900*/  ISETP.LT.OR P5, PT, R0, 0xd9, !P2 ;  /* 0x000000d90000780c */ /* 0x000fc600057a1670 */
[----:B------:R1:W-:Y:S01]  /*20910*/  @!P3 STG.E.U8 desc[UR14][R24.64+0xd8], R9 ;  /* 0x0000d8091800b986 */ /* 0x0003e2000c10110e */
[----:B------:R-:W-:Y:S02]  /*20920*/  ISETP.LT.OR P3, PT, R0, 0xda, !P2 ;  /* 0x000000da0000780c */ /* 0x000fe40005761670 */
[----:B0-----:R-:W-:-:S03]  /*20930*/  F2FP.SATFINITE.E5M2.F32.PACK_AB_MERGE_C R7, RZ, R2, RZ ;  /* 0x00000002ff07723e */ /* 0x001fc600048060ff */
[----:B------:R-:W-:Y:S01]  /*20940*/  @!P6 STG.E.U8 desc[UR14][R24.64+0xd9], R11 ;  /* 0x0000d90b1800e986 */ /* 0x000fe2000c10110e */
[----:B-1----:R-:W-:-:S03]  /*20950*/  F2FP.SATFINITE.E5M2.F32.PACK_AB_MERGE_C R9, RZ, R3, RZ ;  /* 0x00000003ff09723e */ /* 0x002fc600048060ff */
[----:B------:R0:W-:Y:S04]  /*20960*/  @!P5 STG.E.U8 desc[UR14][R26.64+0xd8], R5 ;  /* 0x0000d8051a00d986 */ /* 0x0001e8000c10110e */
[----:B------:R1:W-:Y:S01]  /*20970*/  @!P3 STG.E.U8 desc[UR14][R26.64+0xd9], R7 ;  /* 0x0000d9071a00b986 */ /* 0x0003e2000c10110e */
[----:B--2---:R-:W-:-:S03]  /*20980*/  FMUL R4, R39, UR20 ;  /* 0x0000001427047c20 */ /* 0x004fc60008400000 */
[----:B------:R-:W2:Y:S01]  /*20990*/  LDL.LU R39, [R1+0x238] ;  /* 0x0002380001277983 */ /* 0x000ea20000300800 */
[----:B-----5:R-:W-:-:S03]  /*209a0*/  FMUL R2, R38, UR20 ;  /* 0x0000001426027c20 */ /* 0x020fc60008400000 */
[----:B------:R-:W5:Y:S02]  /*209b0*/  LDL.LU R38, [R1+0x23c] ;  /* 0x00023c0001267983 */ /* 0x000f640000300800 */
[----:B0-----:R-:W-:Y:S02]  /*209c0*/  F2FP.SATFINITE.E5M2.F32.PACK_AB_MERGE_C R5, RZ, R2, RZ ;  /* 0x00000002ff05723e */ /* 0x001fe400048060ff */
[----:B------:R-:W-:Y:S01]  /*209d0*/  F2FP.SATFINITE.E5M2.F32.PACK_AB_MERGE_C R11, RZ, R4, RZ ;  /* 0x00000004ff0b723e */ /* 0x000fe200048060ff */
[----:B---3--:R-:W-:Y:S02]  /*209e0*/  FMUL R3, R37, UR20 ;  /* 0x0000001425037c20 */ /* 0x008fe40008400000 */
[----:B------:R-:W3:Y:S01]  /*209f0*/  LDL.LU R37, [R1+0x240] ;  /* 0x0002400001257983 */ /* 0x000ee20000300800 */
[----:B----4-:R-:W-:-:S03]  /*20a00*/  FMUL R2, R36, UR20 ;  /* 0x0000001424027c20 */ /* 0x010fc60008400000 */
[----:B------:R-:W4:Y:S01]  /*20a10*/  LDL.LU R36, [R1+0x244] ;  /* 0x0002440001247983 */ /* 0x000f220000300800 */
[----:B------:R-:W-:Y:S02]  /*20a20*/  F2FP.SATFINITE.E5M2.F32.PACK_AB_MERGE_C R13, RZ, R3, RZ ;  /* 0x00000003ff0d723e */ /* 0x000fe400048060ff */
[----:B-1----:R-:W-:Y:S01]  /*20a30*/  F2FP.SATFINITE.E5M2.F32.PACK_AB_MERGE_C R7, RZ, R2, RZ ;  /* 0x00000002ff07723e */ /* 0x002fe200048060ff */
[----:B------:R-:W-:Y:S02]  /*20a40*/  FMUL R2, R35, UR20 ;  /* 0x0000001423027c20 */ /* 0x000fe40008400000 */
[----:B------:R-:W4:Y:S01]  /*20a50*/  LDL.LU R35, [R1+0x248] ;  /* 0x0002480001237983 */ /* 0x000f220000300800 */
[----:B------:R-:W-:-:S03]  /*20a60*/  FMUL R3, R33, UR20 ;  /* 0x0000001421037c20 */ /* 0x000fc60008400000 */
[----:B------:R-:W4:Y:S01]  /*20a70*/  LDL.LU R33, [R1+0x24c] ;  /* 0x00024c0001217983 */ /* 0x000f220000300800 */
[----:B------:R-:W-:-:S03]  /*20a80*/  FMUL R4, R32, UR20 ;  /* 0x0000001420047c20 */ /* 0x000fc60008400000 */
[----:B------:R-:W4:Y:S01]  /*20a90*/  LDL.LU R32, [R1+0x250] ;  /* 0x0002500001207983 */ /* 0x000f220000300800 */
[C---:B------:R-:W-:Y:S02]  /*20aa0*/  ISETP.LT.OR P6, PT, R0.reuse, 0xe1, !P1 ;  /* 0x000000e10000780c */ /* 0x040fe40004fc1670 */
[C---:B------:R-:W-:Y:S02]  /*20ab0*/  ISETP.LT.OR P5, PT, R0.reuse, 0xe2, !P1 ;  /* 0x000000e20000780c */ /* 0x040fe40004fa1670 */
[----:B------:R-:W-:-:S09]  /*20ac0*/  ISETP.LT.OR P3, PT, R0, 0xe1, !P2 ;  /* 0x000000e10000780c */ /* 0x000fd20005761670 */
[----:B------:R0:W-:Y:S01]  /*20ad0*/  @!P6 STG.E.U8 desc[UR14][R24.64+0xe0], R9 ;  /* 0x0000e0091800e986 */ /* 0x0001e2000c10110e */
[----:B------:R-:W-:-:S03]  /*20ae0*/  ISETP.LT.OR P6, PT, R0, 0xe2, !P2 ;  /* 0x000000e20000780c */ /* 0x000fc600057c1670 */
[----:B------:R-:W-:Y:S01]  /*20af0*/  @!P5 STG.E.U8 desc[UR14][R24.64+0xe1], R11 ;  /* 0x0000e10b1800d986 */ /* 0x000fe2000c10110e */
[----:B------:R-:W-:-:S03]  /*20b00*/  ISETP.LT.OR P5, PT, R0, 0xe9, !P1 ;  /* 0x000000e90000780c */ /* 0x000fc60004fa1670 */
[----:B------:R1:W-:Y:S01]  /*20b10*/  @!P3 STG.E.U8 desc[UR14][R26.64+0xe0], R5 ;  /* 0x0000e0051a00b986 */ /* 0x0003e2000c10110e */
[----:B------:R-:W-:-:S05]  /*20b20*/  ISETP.LT.OR P3, PT, R0, 0xea, !P1 ;  /* 0x000000ea0000780c */ /* 0x000fca0004f61670 */
[----:B------:R-:W-:Y:S01]  /*20b30*/  @!P6 STG.E.U8 desc[UR14][R26.64+0xe1], R13 ;  /* 0x0000e10d1a00e986 */ /* 0x000fe2000c10110e */
[C---:B------:R-:W-:Y:S02]  /*20b40*/  ISETP.LT.OR P6, PT, R0.reuse, 0xe9, !P2 ;  /* 0x000000e90000780c */ /* 0x040fe400057c1670 */
[----:B0-----:R-:W-:Y:S01]  /*20b50*/  F2FP.SATFINITE.E5M2.F32.PACK_AB_MERGE_C R9, RZ, R2, RZ ;  /* 0x00000002ff09723e */ /* 0x001fe200048060ff */
[----:B------:R0:W-:Y:S01]  /*20b60*/  @!P5 STG.E.U8 desc[UR14][R24.64+0xe8], R7 ;  /* 0x0000e8071800d986 */ /* 0x0001e2000c10110e */
[----:B------:R-:W-:Y:S01]  /*20b70*/  ISETP.LT.OR P5, PT, R0, 0xea, !P2 ;  /* 0x000000ea0000780c */ /* 0x000fe200057a1670 */
[----:B------:R-:W-:Y:S01]  /*20b80*/  FMUL R2, R41, UR20 ;  /* 0x0000001429027c20 */ /* 0x000fe20008400000 */
[----:B-1----:R-:W-:Y:S02]  /*20b90*/  F2FP.SATFINITE.E5M2.F32.PACK_AB_MERGE_C R5, RZ, R3, RZ ;  /* 0x00000003ff05723e */ /* 0x002fe400048060ff */
[----:B------:R-:W-:Y:S01]  /*20ba0*/  F2FP.SATFINITE.E5M2.F32.PACK_AB_MERGE_C R11, RZ, R4, RZ ;  /* 0x00000004ff0b723e */ /* 0x000fe200048060ff */
[----:B------:R-:W-:Y:S01]  /*20bb0*/  @!P3 STG.E.U8 desc[UR14][R24.64+0xe9], R9 ;  /* 0x0000e9091800b986 */ /* 0x000fe2000c10110e */
[----:B0-----:R-:W-:-:S03]  /*20bc0*/  F2FP.SATFINITE.E5M2.F32.PACK_AB_MERGE_C R7, RZ, R2, RZ ;  /* 0x00000002ff07723e */ /* 0x001fc600048060ff */
[----:B------:R0:W-:Y:S04]  /*20bd0*/  @!P6 STG.E.U8 desc[UR14][R26.64+0xe8], R5 ;  /* 0x0000e8051a00e986 */ /* 0x0001e8000c10110e */
[----:B------:R1:W-:Y:S01]  /*20be0*/  @!P5 STG.E.U8 desc[UR14][R26.64+0xe9], R11 ;  /* 0x0000e90b1a00d986 */ /* 0x0003e2000c10110e */
[----:B--2---:R-:W-:-:S05]  /*20bf0*/  FMUL R3, R39, UR20 ;  /* 0x0000001427037c20 */ /* 0x004fca0008400000 */
[----:B------:R-:W-:Y:S01]  /*20c00*/  F2FP.SATFINITE.E5M2.F32.PACK_AB_MERGE_C R13, RZ, R3, RZ ;  /* 0x00000003ff0d723e */ /* 0x000fe200048060ff */
[----:B-----5:R-:W-:-:S05]  /*20c10*/  FMUL R2, R38, UR20 ;  /* 0x0000001426027c20 */ /* 0x020fca0008400000 */
[----:B0-----:R-:W-:Y:S01]  /*20c20*/  F2FP.SATFINITE.E5M2.F32.PACK_AB_MERGE_C R5, RZ, R2, RZ ;  /* 0x00000002ff05723e */ /* 0x001fe200048060ff */
[----:B---3--:R-:W-:Y:S02]  /*20c30*/  FMUL R3, R37, UR20 ;  /* 0x0000001425037c20 */ /* 0x008fe40008400000 */
[----:B------:R-:W2:Y:S01]  /*20c40*/  LDL.LU R37, [R1+0x254] ;  /* 0x0002540001257983 */ /* 0x000ea20000300800 */
[----:B----4-:R-:W-:-:S03]  /*20c50*/  FMUL R4, R36, UR20 ;  /* 0x0000001424047c20 */ /* 0x010fc60008400000 */
[----:B------:R-:W3:Y:S01]  /*20c60*/  LDL.LU R39, [R1+0x258] ;  /* 0x0002580001277983 */ /* 0x000ee20000300800 */
[----:B------:R-:W-:-:S03]  /*20c70*/  F2FP.SATFINITE.E5M2.F32.PACK_AB_MERGE_C R9, RZ, R3, RZ ;  /* 0x00000003ff09723e */ /* 0x000fc600048060ff */
[----:B------:R-:W4:Y:S01]  /*20c80*/  LDL.LU R36, [R1+0x25c] ;  /* 0x00025c0001247983 */ /* 0x000f220000300800 */
[----:B-1----:R-:W-:Y:S01]  /*20c90*/  F2FP.SATFINITE.E5M2.F32.PACK_AB_MERGE_C R11, RZ, R4, RZ ;  /* 0x00000004ff0b723e */ /* 0x002fe200048060ff */
[----:B------:R-:W-:Y:S02]  /*20ca0*/  FMUL R2, R35, UR20 ;  /* 0x0000001423027c20 */ /* 0x000fe40008400000 */
[----:B------:R-:W5:Y:S01]  /*20cb0*/  LDL.LU R35, [R1+0x260] ;  /* 0x0002600001237983 */ /* 0x000f620000300800 */
[----:B------:R-:W-:-:S03]  /*20cc0*/  FMUL R3, R33, UR20 ;  /* 0x0000001421037c20 */ /* 0x000fc60008400000 */
[----:B------:R-:W5:Y:S01]  /*20cd0*/  LDL.LU R33, [R1+0x264] ;  /* 0x0002640001217983 */ /* 0x000f620000300800 */
[----:B------:R-:W-:-:S03]  /*20ce0*/  FMUL R4, R32, UR20 ;  /* 0x0000001420047c20 */ /* 0x000fc60008400000 */
[----:B------:R-:W5:Y:S01]  /*20cf0*/  LDL.LU R32, [R1+0x268] ;  /* 0x0002680001207983 */ /* 0x000f620000300800 */
[C---:B------:R-:W-:Y:S02]  /*20d00*/  ISETP.LT.OR P3, PT, R0.reuse, 0xf1, !P1 ;  /* 0x000000f10000780c */ /* 0x040fe40004f61670 */
[C---:B------:R-:W-:Y:S01]  /*20d10*/  ISETP.LT.OR P6, PT, R0.reuse, 0xf2, !P1 ;  /* 0x000000f20000780c */ /* 0x040fe20004fc1670 */
[----:B------:R-:W5:Y:S01]  /*20d20*/  LDL.LU R38, [R1+0x26c] ;  /* 0x00026c0001267983 */ /* 0x000f620000300800 */
[----:B------:R-:W-:-:S09]  /*20d30*/  ISETP.LT.OR P5, PT, R0, 0xf1, !P2 ;  /* 0x000000f10000780c */ /* 0x000fd200057a1670 */
[----:B------:R0:W-:Y:S01]  /*20d40*/  @!P3 STG.E.U8 desc[UR14][R24.64+0xf0], R7 ;  /* 0x0000f0071800b986 */ /* 0x0001e2000c10110e */
[----:B------:R-:W-:-:S03]  /*20d50*/  ISETP.LT.OR P3, PT, R0, 0xf2, !P2 ;  /* 0x000000f20000780c */ /* 0x000fc60005761670 */
[----:B------:R1:W-:Y:S01]  /*20d60*/  @!P6 STG.E.U8 desc[UR14][R24.64+0xf1], R13 ;  /* 0x0000f10d1800e986 */ /* 0x0003e2000c10110e */
[C---:B------:R-:W-:Y:S02]  /*20d70*/  ISETP.LT.OR P6, PT, R0.reuse, 0xf9, !P1 ;  /* 0x000000f90000780c */ /* 0x040fe40004fc1670 */
[----:B------:R-:W-:Y:S01]  /*20d80*/  ISETP.LT.OR P1, PT, R0, 0xfa, !P1 ;  /* 0x000000fa0000780c */ /* 0x000fe20004f21670 */
[----:B------:R1:W-:Y:S01]  /*20d90*/  @!P5 STG.E.U8 desc[UR14][R26.64+0xf0], R5 ;  /* 0x0000f0051a00d986 */ /* 0x0003e2000c10110e */
[----:B0-----:R-:W-:Y:S02]  /*20da0*/  F2FP.SATFINITE.E5M2.F32.PACK_AB_MERGE_C R7, RZ, R3, RZ ;  /* 0x00000003ff07723e */ /* 0x001fe400048060ff */
[----:B-1----:R-:W-:Y:S02]  /*20db0*/  F2FP.SATFINITE.E5M2.F32.PACK_AB_MERGE_C R13, RZ, R4, RZ ;  /* 0x00000004ff0d723e */ /* 0x002fe400048060ff */
[----:B------:R-:W-:Y:S01]  /*20dc0*/  F2FP.SATFINITE.E5M2.F32.PACK_AB_MERGE_C R5, RZ, R2, RZ ;  /* 0x00000002ff05723e */ /* 0x000fe200048060ff */
[----:B------:R0:W-:Y:S04]  /*20dd0*/  @!P3 STG.E.U8 desc[UR14][R26.64+0xf1], R9 ;  /* 0x0000f1091a00b986 */ /* 0x0001e8000c10110e */
[----:B------:R1:W-:Y:S04]  /*20de0*/  @!P6 STG.E.U8 desc[UR14][R24.64+0xf8], R11 ;  /* 0x0000f80b1800e986 */ /* 0x0003e8000c10110e */
[----:B------:R1:W-:Y:S01]  /*20df0*/  @!P1 STG.E.U8 desc[UR14][R24.64+0xf9], R5 ;  /* 0x0000f90518009986 */ /* 0x0003e2000c10110e */
[----:B--2---:R-:W-:-:S03]  /*20e00*/  FMUL R2, R37, UR20 ;  /* 0x0000001425027c20 */ /* 0x004fc60008400000 */
[----:B------:R-:W2:Y:S01]  /*20e10*/  LDL.LU R37, [R1+0x270] ;  /* 0x0002700001257983 */ /* 0x000ea20000300800 */
[----:B---3--:R-:W-:-:S03]  /*20e20*/  FMUL R3, R39, UR20 ;  /* 0x0000001427037c20 */ /* 0x008fc60008400000 */
[----:B------:R-:W3:Y:S01]  /*20e30*/  LDL.LU R39, [R1+0x274] ;  /* 0x0002740001277983 */ /* 0x000ee20000300800 */
[----:B----4-:R-:W-:-:S03]  /*20e40*/  FMUL R4, R36, UR20 ;  /* 0x0000001424047c20 */ /* 0x010fc60008400000 */
[----:B------:R-:W4:Y:S01]  /*20e50*/  LDL.LU R36, [R1+0x278] ;  /* 0x0002780001247983 */ /* 0x000f220000300800 */
[----:B0-----:R-:W-:Y:S01]  /*20e60*/  F2FP.SATFINITE.E5M2.F32.PACK_AB_MERGE_C R9, RZ, R2, RZ ;  /* 0x00000002ff09723e */ /* 0x001fe200048060ff */
[----:B-----5:R-:W-:Y:S01]  /*20e70*/  FMUL R2, R35, UR20 ;  /* 0x0000001423027c20 */ /* 0x020fe20008400000 */
[----:B-1----:R-:W-:Y:S01]  /*20e80*/  F2FP.SATFINITE.E5M2.F32.PACK_AB_MERGE_C R11, RZ, R3, RZ ;  /* 0x00000003ff0b723e */ /* 0x002fe200048060ff */
[----:B------:R-:W5:Y:S01]  /*20e90*/  LDL.LU R35, [R1+0x27c] ;  /* 0x00027c0001237983 */ /* 0x000f620000300800 */
[----:B------:R-:W-:Y:S01]  /*20ea0*/  F2FP.SATFINITE.E5M2.F32.PACK_AB_MERGE_C R5, RZ, R4, RZ ;  /* 0x00000004ff05723e */ /* 0x000fe200048060ff */
[----:B------:R-:W-:Y:S02]  /*20eb0*/  FMUL R3, R33, UR20 ;  /* 0x0000001421037c20 */ /* 0x000fe40008400000 */
[----:B------:R-:W5:Y:S01]  /*20ec0*/  LDL.LU R33, [R1+0x280] ;  /* 0x0002800001217983 */ /* 0x000f620000300800 */
[----:B------:R-:W-:-:S03]  /*20ed0*/  FMUL R4, R32, UR20 ;  /* 0x0000001420047c20 */ /* 0x000fc60008400000 */
[----:B------:R-:W5:Y:S01]  /*20ee0*/  LDL.LU R32, [R1+0x284] ;  /* 0x0002840001207983 */ /* 0x000f620000300800 */
[C---:B------:R-:W-:Y:S02]  /*20ef0*/  ISETP.LT.OR P5, PT, R0.reuse, 0xf9, !P2 ;  /* 0x000000f90000780c */ /* 0x040fe400057a1670 */
[----:B------:R-:W-:Y:S02]  /*20f00*/  ISETP.LT.OR P2, PT, R0, 0xfa, !P2 ;  /* 0x000000fa0000780c */ /* 0x000fe40005741670 */
[C---:B------:R-:W-:Y:S02]  /*20f10*/  ISETP.GE.AND P6, PT, R34.reuse, 0x81, PT ;  /* 0x000000812200780c */ /* 0x040fe40003fc6270 */
[----:B------:R-:W-:Y:S02]  /*20f20*/  ISETP.GE.AND P3, PT, R34, 0x89, PT ;  /* 0x000000892200780c */ /* 0x000fe40003f66270 */
[----:B------:R-:W-:-:S05]  /*20f30*/  ISETP.LT.OR P1, PT, R0, 0x1, !P6 ;  /* 0x000000010000780c */ /* 0x000fca0007721670 */
[----:B------:R0:W-:Y:S01]  /*20f40*/  @!P5 STG.E.U8 desc[UR14][R26.64+0xf8], R7 ;  /* 0x0000f8071a00d986 */ /* 0x0001e2000c10110e */
[----:B------:R-:W-:-:S03]  /*20f50*/  ISETP.LT.OR P5, PT, R0, 0x1, !P3 ;  /* 0x000000010000780c */ /* 0x000fc60005fa1670 */
[----:B------:R1:W-:Y:S01]  /*20f60*/  @!P2 STG.E.U8 desc[UR14][R26.64+0xf9], R13 ;  /* 0x0000f90d1a00a986 */ /* 0x0003e2000c10110e */
[----:B------:R-:W-:-:S03]  /*20f70*/  ISETP.LT.OR P2, PT, R0, 0x2, !P6 ;  /* 0x000000020000780c */ /* 0x000fc60007741670 */
[----:B------:R1:W-:Y:S01]  /*20f80*/  @!P1 STG.E.U8 desc[UR14][R30.64], R9 ;  /* 0x000000091e009986 */ /* 0x0003e2000c10110e */
[----:B------:R-:W-:Y:S02]  /*20f90*/  ISETP.LT.OR P1, PT, R0, 0x2, !P3 ;  /* 0x000000020000780c */ /* 0x000fe40005f21670 */
[----:B0-----:R-:W-:Y:S01]  /*20fa0*/  F2FP.SATFINITE.E5M2.F32.PACK_AB_MERGE_C R7, RZ, R2, RZ ;  /* 0x00000002ff07723e */ /* 0x001fe200048060ff */
[----:B------:R-:W-:Y:S02]  /*20fb0*/  FMUL R2, R38, UR20 ;  /* 0x0000001426027c20 */ /* 0x000fe40008400000 */
[----:B------:R-:W5:Y:S04]  /*20fc0*/  LDL.LU R38, [R1+0x288] ;  /* 0x0002880001267983 */ /* 0x000f680000300800 */
[----:B------:R-:W-:Y:S04]  /*20fd0*/  @!P2 STG.E.U8 desc[UR14][R30.64+0x1], R11 ;  /* 0x0000010b1e00a986 */ /* 0x000fe8000c10110e */
[----:B------:R0:W-:Y:S01]  /*20fe0*/  @!P5 STG.E.U8 desc[UR14][R28.64], R5 ;  /* 0x000000051c00d986 */ /* 0x0001e2000c10110e */
[----:B------:R-:W-:-:S02]  /*20ff0*/  ISETP.LT.OR P5, PT, R0, 0xa, !P6 ;  /* 0x0000000a0000780c */ /* 0x000fc400077a1670 */
[----:B-1----:R-:W-:Y:S02]  /*21000*/  F2FP.SATFINITE.E5M2.F32.PACK_AB_MERGE_C R13, RZ, R3, RZ ;  /* 0x00000003ff0d723e */ /* 0x002fe400048060ff */
[----:B------:R-:W-:Y:S01]  /*21010*/  F2FP.SATFINITE.E5M2.F32.PACK_AB_MERGE_C R9, RZ, R4, RZ ;  /* 0x00000004ff09723e */ /* 0x000fe200048060ff */
[----:B------:R1:W-:Y:S01]  /*21020*/  @!P1 STG.E.U8 desc[UR14][R28.64+0x1], R7 ;  /* 0x000001071c009986 */ /* 0x0003e2000c10110e */
[----:B0-----:R-:W-:-:S07]  /*21030*/  F2FP.SATFINITE.E5M2.F32.PACK_AB_MERGE_C R5, RZ, R2, RZ ;  /* 0x00000002ff05723e */ /* 0x001fce00048060ff */
[----:B------:R0:W-:Y:S01]  /*21040*/  @!P5 STG.E.U8 desc[UR14][R30.64+0x9], R9 ;  /* 0x000009091e00d986 */ /* 0x0001e2000c10110e */
[----:B--2---:R-:W-:-:S03]  /*21050*/  FMUL R3, R37, UR20 ;  /* 0x0000001425037c20 */ /* 0x004fc60008400000 */
[----:B------:R-:W2:Y:S01]  /*21060*/  LDL.LU R37, [R1+0x28c] ;  /* 0x00028c0001257983 */ /* 0x000ea20000300800 */
[----:B---3--:R-:W-:-:S03]  /*21070*/  FMUL R4, R39, UR20 ;  /* 0x0000001427047c20 */ /* 0x008fc60008400000 */
[----:B------:R-:W3:Y:S01]  /*21080*/  LDL.LU R39, [R1+0x290] ;  /* 0x0002900001277983 */ /* 0x000ee20000300800 */
[----:B----4-:R-:W-:-:S03]  /*21090*/  FMUL R2, R36, UR20 ;  /* 0x0000001424027c20 */ /* 0x010fc60008400000 */
[----:B------:R-:W4:Y:S01]  /*210a0*/  LDL.LU R36, [R1+0x294] ;  /* 0x0002940001247983 */ /* 0x000f220000300800 */
[----:B------:R-:W-:Y:S01]  /*210b0*/  F2FP.SATFINITE.E5M2.F32.PACK_AB_MERGE_C R11, RZ, R3, RZ ;  /* 0x00000003ff0b723e */ /* 0x000fe200048060ff */
[----:B-----5:R-:W-:Y:S01]  /*210c0*/  FMUL R3, R35, UR20 ;  /* 0x0000001423037c20 */ /* 0x020fe20008400000 */
[----:B-1----:R-:W-:Y:S01]  /*210d0*/  F2FP.SATFINITE.E5M2.F32.PACK_AB_MERGE_C R7, RZ, R4, RZ ;  /* 0x00000004ff07723e */ /* 0x002fe200048060ff */
[----:B------:R-:W5:Y:S01]  /*210e0*/  LDL.LU R35, [R1+0x298] ;  /* 0x0002980001237983 */ /* 0x000f620000300800 */
[----:B0-----:R-:W-:Y:S01]  /*210f0*/  F2FP.SATFINITE.E5M2.F32.PACK_AB_MERGE_C R9, RZ, R2, RZ ;  /* 0x00000002ff09723e */ /* 0x001fe200048060ff */
[----:B------:R-:W-:Y:S02]  /*21100*/  FMUL R4, R33, UR20 ;  /* 0x0000001421047c20 */ /* 0x000fe40008400000 */
[----:B------:R-:W5:Y:S01]  /*21110*/  LDL.LU R33, [R1+0x29c] ;  /* 0x00029c0001217983 */ /* 0x000f620000300800 */
[----:B------:R-:W-:-:S03]  /*21120*/  FMUL R2, R32, UR20 ;  /* 0x0000001420027c20 */ /* 0x000fc60008400000 */
[----:B------:R-:W5:Y:S01]  /*21130*/  LDL.LU R32, [R1+0x2a0] ;  /* 0x0002a00001207983 */ /* 0x000f620000300800 */
[C---:B------:R-:W-:Y:S02]  /*21140*/  ISETP.LT.OR P2, PT, R0.reuse, 0x9, !P6 ;  /* 0x000000090000780c */ /* 0x040fe40007741670 */
[C---:B------:R-:W-:Y:S02]  /*21150*/  ISETP.LT.OR P1, PT, R0.reuse, 0x9, !P3 ;  /* 0x000000090000780c */ /* 0x040fe40005f21670 */
[----:B------:R-:W-:-:S09]  /*21160*/  ISETP.LT.OR P5, PT, R0, 0x11, !P6 ;  /* 0x000000110000780c */ /* 0x000fd200077a1670 */
[----:B------:R0:W-:Y:S01]  /*21170*/  @!P2 STG.E.U8 desc[UR14][R30.64+0x8], R13 ;  /* 0x0000080d1e00a986 */ /* 0x0001e2000c10110e */
[----:B------:R-:W-:-:S03]  /*21180*/  ISETP.LT.OR P2, PT, R0, 0xa, !P3 ;  /* 0x0000000a0000780c */ /* 0x000fc60005f41670 */
[----:B------:R1:W-:Y:S01]  /*21190*/  @!P1 STG.E.U8 desc[UR14][R28.64+0x8], R5 ;  /* 0x000008051c009986 */ /* 0x0003e2000c10110e */
[----:B------:R-:W-:Y:S02]  /*211a0*/  ISETP.LT.OR P1, PT, R0, 0x11, !P3 ;  /* 0x000000110000780c */ /* 0x000fe40005f21670 */
[----:B0-----:R-:W-:-:S07]  /*211b0*/  F2FP.SATFINITE.E5M2.F32.PACK_AB_MERGE_C R13, RZ, R3, RZ ;  /* 0x00000003ff0d723e */ /* 0x001fce00048060ff */
[----:B------:R0:W-:Y:S01]  /*211c0*/  @!P2 STG.E.U8 desc[UR14][R28.64+0x9], R11 ;  /* 0x0000090b1c00a986 */ /* 0x0001e2000c10110e */
[----:B------:R-:W-:Y:S01]  /*211d0*/  ISETP.LT.OR P2, PT, R0, 0x12, !P6 ;  /* 0x000000120000780c */ /* 0x000fe20007741670 */
[----:B------:R-:W-:Y:S02]  /*211e0*/  FMUL R3, R38, UR20 ;  /* 0x0000001426037c20 */ /* 0x000fe40008400000 */
[----:B------:R0:W-:Y:S01]  /*211f0*/  @!P5 STG.E.U8 desc[UR14][R30.64+0x10], R7 ;  /* 0x000010071e00d986 */ /* 0x0001e2000c10110e */
[----:B------:R-:W-:-:S03]  /*21200*/  ISETP.LT.OR P5, PT, R0, 0x12, !P3 ;  /* 0x000000120000780c */ /* 0x000fc60005fa1670 */
[----:B------:R-:W5:Y:S01]  /*21210*/  LDL.LU R38, [R1+0x2a4] ;  /* 0x0002a40001267983 */ /* 0x000f620000300800 */
[----:B-1----:R-:W-:Y:S02]  /*21220*/  F2FP.SATFINITE.E5M2.F32.PACK_AB_MERGE_C R5, RZ, R4, RZ ;  /* 0x00000004ff05723e */ /* 0x002fe400048060ff */
[----:B0-----:R-:W-:Y:S02]  /*21230*/  F2FP.SATFINITE.E5M2.F32.PACK_AB_MERGE_C R11, RZ, R3, RZ ;  /* 0x00000003ff0b723e */ /* 0x001fe400048060ff */
        /* <DEDUP_REMOVED lines=20> */
[C---:B------:R-:W-:Y:S02]  /*21380*/  ISETP.LT.OR P1, PT, R0.reuse, 0x19, !P6 ;  /* 0x000000190000780c */ /* 0x040fe40007721670 */
[----:B------:R-:W-:-:S09]  /*21390*/  ISETP.LT.OR P5, PT, R0, 0x19, !P3 ;  /* 0x000000190000780c */ /* 0x000fd20005fa1670 */
[----:B------:R-:W-:Y:S01]  /*213a0*/  @!P2 STG.E.U8 desc[UR14][R30.64+0x19], R11 ;  /* 0x0000190b1e00a986 */ /* 0x000fe2000c10110e */
[----:B------:R-:W-:-:S03]  /*213b0*/  ISETP.LT.OR P2, PT, R0, 0x1a, !P3 ;  /* 0x0000001a0000780c */ /* 0x000fc60005f41670 */
[----:B------:R0:W-:Y:S01]  /*213c0*/  @!P1 STG.E.U8 desc[UR14][R30.64+0x18], R7 ;  /* 0x000018071e009986 */ /* 0x0001e2000c10110e */
[----:B------:R-:W-:-:S03]  /*213d0*/  ISETP.LT.OR P1, PT, R0, 0x21, !P6 ;  /* 0x000000210000780c */ /* 0x000fc60007721670 */
[----:B------:R1:W-:Y:S01]  /*213e0*/  @!P5 STG.E.U8 desc[UR14][R28.64+0x18], R9 ;  /* 0x000018091c00d986 */ /* 0x0003e2000c10110e */
[----:B------:R-:W-:-:S05]  /*213f0*/  ISETP.LT.OR P5, PT, R0, 0x22, !P6 ;  /* 0x000000220000780c */ /* 0x000fca00077a1670 */
[----:B------:R1:W-:Y:S01]  /*21400*/  @!P2 STG.E.U8 desc[UR14][R28.64+0x19], R5 ;  /* 0x000019051c00a986 */ /* 0x0003e2000c10110e */
[----:B0-----:R-:W-:-:S03]  /*21410*/  F2FP.SATFINITE.E5M2.F32.PACK_AB_MERGE_C R7, RZ, R4, RZ ;  /* 0x00000004ff07723e */ /* 0x001fc600048060ff */
[----:B------:R-:W-:Y:S01]  /*21420*/  @!P1 STG.E.U8 desc[UR14][R30.64+0x20], R13 ;  /* 0x0000200d1e009986 */ /* 0x000fe2000c10110e */
[----:B------:R-:W-:Y:S01]  /*21430*/  ISETP.LT.OR P1, PT, R0, 0x21, !P3 ;  /* 0x000000210000780c */ /* 0x000fe20005f21670 */
[----:B------:R-:W-:Y:S02]  /*21440*/  FMUL R4, R38, UR20 ;  /* 0x0000001426047c20 */ /* 0x000fe40008400000 */
[----:B------:R-:W5:Y:S01]  /*21450*/  LDL.LU R38, [R1+0x2c0] ;  /* 0x0002c00001267983 */ /* 0x000f620000300800 */
[----:B-1----:R-:W-:Y:S02]  /*21460*/  F2FP.SATFINITE.E5M2.F32.PACK_AB_MERGE_C R9, RZ, R2, RZ ;  /* 0x00000002ff09723e */ /* 0x002fe400048060ff */
[----:B------:R-:W-:Y:S02]  /*21470*/  F2FP.SATFINITE.E5M2.F32.PACK_AB_MERGE_C R11, RZ, R3, RZ ;  /* 0x00000003ff0b723e */ /* 0x000fe400048060ff */
[----:B------:R-:W-:Y:S01]  /*21480*/  F2FP.SATFINITE.E5M2.F32.PACK_AB_MERGE_C R5, RZ, R4, RZ ;  /* 0x00000004ff05723e */ /* 0x000fe200048060ff */
        /* <DEDUP_REMOVED lines=10> */
[----:B------:R-:W-:Y:S01]  /*21530*/  F2FP.SATFINITE.E5M2.F32.PACK_AB_MERGE_C R13, RZ, R3, RZ ;  /* 0x00000003ff0d723e */ /* 0x000fe200048060ff */
[----:B------:R-:W5:Y:S01]  /*21540*/  LDL.LU R35, [R1+0x2d0] ;  /* 0x0002d00001237983 */ /* 0x000f620000300800 */
[----:B-1----:R-:W-:Y:S01]  /*21550*/  F2FP.SATFINITE.E5M2.F32.PACK_AB_MERGE_C R9, RZ, R4, RZ ;  /* 0x00000004ff09723e */ /* 0x002fe200048060ff */
        /* <DEDUP_REMOVED lines=10> */
[----:B------:R-:W-:-:S09]  /*21600*/  ISETP.LT.OR P5, PT, R0, 0x2a, !P3 ;  /* 0x0000002a0000780c */ /* 0x000fd20005fa1670 */
[----:B------:R1:W-:Y:S01]  /*21610*/  @!P2 STG.E.U8 desc[UR14][R30.64+0x29], R7 ;  /* 0x000029071e00a986 */ /* 0x0003e2000c10110e */
[C---:B------:R-:W-:Y:S02]  /*21620*/  ISETP.LT.OR P2, PT, R0.reuse, 0x32, !P6 ;  /* 0x000000320000780c */ /* 0x040fe40007741670 */
[----:B0-----:R-:W-:Y:S01]  /*21630*/  F2FP.SATFINITE.E5M2.F32.PACK_AB_MERGE_C R5, RZ, R2, RZ ;  /* 0x00000002ff05723e */ /* 0x001fe200048060ff */
[----:B------:R-:W-:Y:S01]  /*21640*/  @!P1 STG.E.U8 desc[UR14][R28.64+0x28], R13 ;  /* 0x0000280d1c009986 */ /* 0x000fe2000c10110e */
[----:B------:R-:W-:Y:S01]  /*21650*/  ISETP.LT.OR P1, PT, R0, 0x31, !P6 ;  /* 0x000000310000780c */ /* 0x000fe20007721670 */
[----:B------:R-:W-:Y:S02]  /*21660*/  FMUL R2, R38, UR20 ;  /* 0x0000001426027c20 */ /* 0x000fe40008400000 */
[----:B------:R0:W-:Y:S01]  /*21670*/  @!P5 STG.E.U8 desc[UR14][R28.64+0x29], R9 ;  /* 0x000029091c00d986 */ /* 0x0001e2000c10110e */
[----:B------:R-:W-:-:S03]  /*21680*/  ISETP.LT.OR P5, PT, R0, 0x31, !P3 ;  /* 0x000000310000780c */ /* 0x000fc60005fa1670 */
[----:B------:R-:W5:Y:S01]  /*21690*/  LDL.LU R38, [R1+0x2dc] ;  /* 0x0002dc0001267983 */ /* 0x000f620000300800 */
[----:B------:R-:W-:Y:S02]  /*216a0*/  F2FP.SATFINITE.E5M2.F32.PACK_AB_MERGE_C R11, RZ, R3, RZ ;  /* 0x00000003ff0b723e */ /* 0x000fe400048060ff */
[----:B-1----:R-:W-:Y:S02]  /*216b0*/  F2FP.SATFINITE.E5M2.F32.PACK_AB_MERGE_C R7, RZ, R4, RZ ;  /* 0x00000004ff07723e */ /* 0x002fe400048060ff */
[----:B0-----:R-:W-:Y:S01]  /*216c0*/  F2FP.SATFINITE.E5M2.F32.PACK_AB_MERGE_C R9, RZ, R2, RZ ;  /* 0x00000002ff09723e */ /* 0x001fe200048060ff */
[----:B------:R0:W-:Y:S04]  /*216d0*/  @!P1 STG.E.U8 desc[UR14][R30.64+0x30], R5 ;  /* 0x000030051e009986 */ /* 0x0001e8000c10110e */
[----:B------:R-:W-:Y:S04]  /*216e0*/  @!P2 STG.E.U8 desc[UR14][R30.64+0x31], R11 ;  /* 0x0000310b1e00a986 */ /* 0x000fe8000c10110e */
        /* <DEDUP_REMOVED lines=9> */
[----:B0-----:R-:W-:Y:S01]  /*21780*/  F2FP.SATFINITE.E5M2.F32.PACK_AB_MERGE_C R5, RZ, R4, RZ ;  /* 0x00000004ff05723e */ /* 0x001fe200048060ff */
        /* <DEDUP_REMOVED lines=8> */
[----:B------:R-:W-:Y:S02]  /*21810*/  ISETP.LT.OR P5, PT, R0, 0x3a, !P6 ;  /* 0x0000003a0000780c */ /* 0x000fe400077a1670 */
[----:B------:R-:W-:-:S07]  /*21820*/  F2FP.SATFINITE.E5M2.F32.PACK_AB_MERGE_C R11, RZ, R3, RZ ;  /* 0x00000003ff0b723e */ /* 0x000fce00048060ff */
[----:B------:R0:W-:Y:S01]  /*21830*/  @!P2 STG.E.U8 desc[UR14][R28.64+0x31], R9 ;  /* 0x000031091c00a986 */ /* 0x0001e2000c10110e */
[----:B------:R-:W-:-:S03]  /*21840*/  ISETP.LT.OR P2, PT, R0, 0x3a, !P3 ;  /* 0x0000003a0000780c */ /* 0x000fc60005f41670 */
[----:B------:R-:W-:Y:S01]  /*21850*/  @!P1 STG.E.U8 desc[UR14][R30.64+0x38], R13 ;  /* 0x0000380d1e009986 */ /* 0x000fe2000c10110e */
[----:B------:R-:W-:-:S03]  /*21860*/  ISETP.LT.OR P1, PT, R0, 0x39, !P3 ;  /* 0x000000390000780c */ /* 0x000fc60005f21670 */
[----:B------:R1:W-:Y:S01]  /*21870*/  @!P5 STG.E.U8 desc[UR14][R30.64+0x39], R5 ;  /* 0x000039051e00d986 */ /* 0x0003e2000c10110e */
[----:B------:R-:W-:Y:S02]  /*21880*/  ISETP.LT.OR P5, PT, R0, 0x41, !P6 ;  /* 0x000000410000780c */ /* 0x000fe400077a1670 */
[----:B0-----:R-:W-:Y:S01]  /*21890*/  F2FP.SATFINITE.E5M2.F32.PACK_AB_MERGE_C R9, RZ, R4, RZ ;  /* 0x00000004ff09723e */ /* 0x001fe200048060ff */
[----:B------:R-:W-:Y:S02]  /*218a0*/  FMUL R3, R38, UR20 ;  /* 0x0000001426037c20 */ /* 0x000fe40008400000 */
[----:B------:R-:W5:Y:S01]  /*218b0*/  LDL.LU R38, [R1+0x2f8] ;  /* 0x0002f80001267983 */ /* 0x000f620000300800 */
[----:B-1----:R-:W-:Y:S02]  /*218c0*/  F2FP.SATFINITE.E5M2.F32.PACK_AB_MERGE_C R5, RZ, R2, RZ ;  /* 0x00000002ff05723e */ /* 0x002fe400048060ff */
[----:B------:R-:W-:Y:S01]  /*218d0*/  F2FP.SATFINITE.E5M2.F32.PACK_AB_MERGE_C R13, RZ, R3, RZ ;  /* 0x00000003ff0d723e */ /* 0x000fe200048060ff */
        /* <DEDUP_REMOVED lines=24> */
[----:B------:R-:W-:-:S03]  /*21a60*/  ISETP.LT.OR P1, PT, R0, 0x49, !P6 ;  /* 0x000000490000780c */ /* 0x000fc60007721670 */
[----:B------:R1:W-:Y:S01]  /*21a70*/  @!P5 STG.E.U8 desc[UR14][R28.64+0x41], R7 ;  /* 0x000041071c00d986 */ /* 0x0003e2000c10110e */
[----:B------:R-:W-:Y:S02]  /*21a80*/  ISETP.LT.OR P5, PT, R0, 0x49, !P3 ;  /* 0x000000490000780c */ /* 0x000fe40005fa1670 */
[----:B0-----:R-:W-:-:S03]  /*21a90*/  F2FP.SATFINITE.E5M2.F32.PACK_AB_MERGE_C R5, RZ, R4, RZ ;  /* 0x00000004ff05723e */ /* 0x001fc600048060ff */
[----:B------:R-:W-:Y:S01]  /*21aa0*/  @!P2 STG.E.U8 desc[UR14][R30.64+0x49], R11 ;  /* 0x0000490b1e00a986 */ /* 0x000fe2000c10110e */
[----:B------:R-:W-:Y:S02]  /*21ab0*/  ISETP.LT.OR P2, PT, R0, 0x4a, !P3 ;  /* 0x0000004a0000780c */ /* 0x000fe40005f41670 */
[----:B-1----:R-:W-:Y:S01]  /*21ac0*/  F2FP.SATFINITE.E5M2.F32.PACK_AB_MERGE_C R13, RZ, R3, RZ ;  /* 0x00000003ff0d723e */ /* 0x002fe200048060ff */
[----:B------:R-:W-:Y:S02]  /*21ad0*/  FMUL R4, R38, UR20 ;  /* 0x0000001426047c20 */ /* 0x000fe40008400000 */
[----:B------:R-:W5:Y:S01]  /*21ae0*/  LDL.LU R38, [R1+0x314] ;  /* 0x0003140001267983 */ /* 0x000f620000300800 */
[----:B------:R-:W-:-:S03]  /*21af0*/  F2FP.SATFINITE.E5M2.F32.PACK_AB_MERGE_C R7, RZ, R2, RZ ;  /* 0x00000002ff07723e */ /* 0x000fc600048060ff */
[----:B------:R0:W-:Y:S04]  /*21b00*/  @!P1 STG.E.U8 desc[UR14][R30.64+0x48], R9 ;  /* 0x000048091e009986 */ /* 0x0001e8000c10110e */
[----:B------:R1:W-:Y:S01]  /*21b10*/  @!P5 STG.E.U8 desc[UR14][R28.64+0x48], R5 ;  /* 0x000048051c00d986 */ /* 0x0003e2000c10110e */
[----:B0-----:R-:W-:-:S03]  /*21b20*/  F2FP.SATFINITE.E5M2.F32.PACK_AB_MERGE_C R9, RZ, R4, RZ ;  /* 0x00000004ff09723e */ /* 0x001fc600048060ff */
[----:B------:R0:W-:Y:S01]  /*21b30*/  @!P2 STG.E.U8 desc[UR14][R28.64+0x49], R7 ;  /* 0x000049071c00a986 */ /* 0x0001e2000c10110e */
[----:B--2---:R-:W-:-:S03]  /*21b40*/  FMUL R2, R37, UR20 ;  /* 0x0000001425027c20 */ /* 0x004fc60008400000 */
[----:B------:R-:W2:Y:S01]  /*21b50*/  LDL.LU R37, [R1+0x318] ;  /* 0x0003180001257983 */ /* 0x000ea20000300800 */
[----:B---3--:R-:W-:-:S03]  /*21b60*/  FMUL R3, R39, UR20 ;  /* 0x0000001427037c20 */ /* 0x008fc60008400000 */
[----:B------:R-:W3:Y:S01]  /*21b70*/  LDL.LU R39, [R1+0x31c] ;  /* 0x00031c0001277983 */ /* 0x000ee20000300800 */
[----:B----4-:R-:W-:-:S03]  /*21b80*/  FMUL R4, R36, UR20 ;  /* 0x0000001424047c20 */ /* 0x010fc60008400000 */
[----:B------:R-:W4:Y:S01]  /*21b90*/  LDL.LU R36, [R1+0x320] ;  /* 0x0003200001247983 */ /* 0x000f220000300800 */
[----:B-1----:R-:W-:Y:S01]  /*21ba0*/  F2FP.SATFINITE.E5M2.F32.PACK_AB_MERGE_C R5, RZ, R2, RZ ;  /* 0x00000002ff05723e */ /* 0x002fe200048060ff */
[----:B-----5:R-:W-:Y:S01]  /*21bb0*/  FMUL R2, R35, UR20 ;  /* 0x0000001423027c20 */ /* 0x020fe20008400000 */
[----:B------:R-:W-:Y:S01]  /*21bc0*/  F2FP.SATFINITE.E5M2.F32.PACK_AB_MERGE_C R11, RZ, R3, RZ ;  /* 0x00000003ff0b723e */ /* 0x000fe200048060ff */
        /* <DEDUP_REMOVED lines=13> */
[----:B------:R-:W-:Y:S01]  /*21ca0*/  @!P2 STG.E.U8 desc[UR14][R28.64+0x51], R11 ;  /* 0x0000510b1c00a986 */ /* 0x000fe2000c10110e */
[----:B------:R-:W-:-:S05]  /*21cb0*/  ISETP.LT.OR P2, PT, R0, 0x5a, !P6 ;  /* 0x0000005a0000780c */ /* 0x000fca0007741670 */
[----:B------:R1:W-:Y:S01]  /*21cc0*/  @!P1 STG.E.U8 desc[UR14][R28.64+0x50], R5 ;  /* 0x000050051c009986 */ /* 0x0003e2000c10110e */
[----:B0-----:R-:W-:-:S03]  /*21cd0*/  F2FP.SATFINITE.E5M2.F32.PACK_AB_MERGE_C R9, RZ, R2, RZ ;  /* 0x00000002ff09723e */ /* 0x001fc600048060ff */
[----:B------:R0:W-:Y:S01]  /*21ce0*/  @!P5 STG.E.U8 desc[UR14][R30.64+0x58], R7 ;  /* 0x000058071e00d986 */ /* 0x0001e2000c10110e */
[----:B------:R-:W-:Y:S01]  /*21cf0*/  ISETP.LT.OR P5, PT, R0, 0x5a, !P3 ;  /* 0x0000005a0000780c */ /* 0x000fe20005fa1670 */
[----:B------:R-:W-:Y:S02]  /*21d00*/  FMUL R2, R38, UR20 ;  /* 0x0000001426027c20 */ /* 0x000fe40008400000 */
[----:B------:R-:W5:Y:S01]  /*21d10*/  LDL.LU R38, [R1+0x330] ;  /* 0x0003300001267983 */ /* 0x000f620000300800 */
[----:B------:R-:W-:Y:S02]  /*21d20*/  F2FP.SATFINITE.E5M2.F32.PACK_AB_MERGE_C R13, RZ, R3, RZ ;  /* 0x00000003ff0d723e */ /* 0x000fe400048060ff */
[----:B-1----:R-:W-:Y:S02]  /*21d30*/  F2FP.SATFINITE.E5M2.F32.PACK_AB_MERGE_C R5, RZ, R4, RZ ;  /* 0x00000004ff05723e */ /* 0x002fe400048060ff */
[----:B0-----:R-:W-:Y:S01]  /*21d40*/  F2FP.SATFINITE.E5M2.F32.PACK_AB_MERGE_C R7, RZ, R2, RZ ;  /* 0x00000002ff07723e */ /* 0x001fe200048060ff */
        /* <DEDUP_REMOVED lines=22> */
[----:B------:R-:W-:Y:S01]  /*21eb0*/  @!P2 STG.E.U8 desc[UR14][R30.64+0x61], R11 ;  /* 0x0000610b1e00a986 */ /* 0x000fe2000c10110e */
[----:B------:R-:W-:Y:S02]  /*21ec0*/  ISETP.LT.OR P2, PT, R0, 0x62, !P3 ;  /* 0x000000620000780c */ /* 0x000fe40005f41670 */
[----:B0-----:R-:W-:-:S07]  /*21ed0*/  F2FP.SATFINITE.E5M2.F32.PACK_AB_MERGE_C R13, RZ, R3, RZ ;  /* 0x00000003ff0d723e */ /* 0x001fce00048060ff */
[----:B------:R0:W-:Y:S01]  /*21ee0*/  @!P1 STG.E.U8 desc[UR14][R30.64+0x60], R7 ;  /* 0x000060071e009986 */ /* 0x0001e2000c10110e */
[----:B------:R-:W-:-:S03]  /*21ef0*/  ISETP.LT.OR P1, PT, R0, 0x69, !P6 ;  /* 0x000000690000780c */ /* 0x000fc60007721670 */
[----:B------:R1:W-:Y:S01]  /*21f00*/  @!P5 STG.E.U8 desc[UR14][R28.64+0x60], R9 ;  /* 0x000060091c00d986 */ /* 0x0003e2000c10110e */
[----:B------:R-:W-:Y:S01]  /*21f10*/  ISETP.LT.OR P5, PT, R0, 0x6a, !P6 ;  /* 0x0000006a0000780c */ /* 0x000fe200077a1670 */
[----:B------:R-:W-:Y:S02]  /*21f20*/  FMUL R3, R38, UR20 ;  /* 0x0000001426037c20 */ /* 0x000fe40008400000 */
[----:B------:R-:W5:Y:S01]  /*21f30*/  LDL.LU R38, [R1+0x34c] ;  /* 0x00034c0001267983 */ /* 0x000f620000300800 */
[----:B0-----:R-:W-:Y:S02]  /*21f40*/  F2FP.SATFINITE.E5M2.F32.PACK_AB_MERGE_C R7, RZ, R4, RZ ;  /* 0x00000004ff07723e */ /* 0x001fe400048060ff */
[----:B------:R-:W-:Y:S02]  /*21f50*/  F2FP.SATFINITE.E5M2.F32.PACK_AB_MERGE_C R11, RZ, R3, RZ ;  /* 0x00000003ff0b723e */ /* 0x000fe400048060ff */
[----:B-1----:R-:W-:Y:S01]  /*21f60*/  F2FP.SATFINITE.E5M2.F32.PACK_AB_MERGE_C R9, RZ, R2, RZ ;  /* 0x00000002ff09723e */ /* 0x002fe200048060ff */
        /* <DEDUP_REMOVED lines=64> */
[----:B------:R-:W-:-:S03]  /*22370*/  ISETP.LT.OR P1, PT, R0, 0x81, !P3 ;  /* 0x000000810000780c */ /* 0x000fc60005f21670 */
        /* <DEDUP_REMOVED lines=164> */
[C---:B------:R-:W-:Y:S01]  /*22dc0*/  ISETP.LT.OR P1, PT, R0.reuse, 0xc1, !P6 ;  /* 0x000000c10000780c */ /* 0x040fe20007721670 */
[----:B------:R-:W5:Y:S01]  /*22dd0*/  LDL.LU R39, [R1+0x410] ;  /* 0x0004100001277983 */ /* 0x000f620000300800 */
        /* <DEDUP_REMOVED lines=20> */
[----:B---3--:R-:W-:Y:S01]  /*22f20*/  FMUL R3, R41, UR20 ;  /* 0x0000001429037c20 */ /* 0x008fe20008400000 */
[----:B0-----:R-:W-:Y:S01]  /*22f30*/  F2FP.SATFINITE.E5M2.F32.PACK_AB_MERGE_C R5, RZ, R2, RZ ;  /* 0x00000002ff05723e */ /* 0x001fe200048060ff */
[----:B----4-:R-:W-:Y:S02]  /*22f40*/  FMUL R4, R36, UR20 ;  /* 0x0000001424047c20 */ /* 0x010fe40008400000 */
[----:B------:R-:W3:Y:S01]  /*22f50*/  LDL.LU R36, [R1+0x41c] ;  /* 0x00041c0001247983 */ /* 0x000ee20000300800 */
[----:B------:R-:W-:Y:S01]  /*22f60*/  F2FP.SATFINITE.E5M2.F32.PACK_AB_MERGE_C R13, RZ, R3, RZ ;  /* 0x00000003ff0d723e */ /* 0x000fe200048060ff */
[----:B-----5:R-:W-:Y:S01]  /*22f70*/  FMUL R2, R35, UR20 ;  /* 0x0000001423027c20 */ /* 0x020fe20008400000 */
[----:B-1----:R-:W-:Y:S01]  /*22f80*/  F2FP.SATFINITE.E5M2.F32.PACK_AB_MERGE_C R7, RZ, R4, RZ ;  /* 0x00000004ff07723e */ /* 0x002fe200048060ff */
[----:B------:R-:W4:Y:S01]  /*22f90*/  LDL.LU R35, [R1+0x420] ;  /* 0x0004200001237983 */ /* 0x000f220000300800 */
[----:B------:R-:W-:-:S03]  /*22fa0*/  FMUL R3, R33, UR20 ;  /* 0x0000001421037c20 */ /* 0x000fc60008400000 */
[----:B------:R-:W5:Y:S01]  /*22fb0*/  LDL.LU R33, [R1+0x424] ;  /* 0x0004240001217983 */ /* 0x000f620000300800 */
[----:B------:R-:W-:-:S03]  /*22fc0*/  FMUL R4, R32, UR20 ;  /* 0x0000001420047c20 */ /* 0x000fc60008400000 */
[----:B------:R-:W5:Y:S01]  /*22fd0*/  LDL.LU R32, [R1+0x428] ;  /* 0x0004280001207983 */ /* 0x000f620000300800 */
[C---:B------:R-:W-:Y:S02]  /*22fe0*/  ISETP.LT.OR P2, PT, R0.reuse, 0xca, !P3 ;  /* 0x000000ca0000780c */ /* 0x040fe40005f41670 */
[C---:B------:R-:W-:Y:S01]  /*22ff0*/  ISETP.LT.OR P5, PT, R0.reuse, 0xd1, !P6 ;  /* 0x000000d10000780c */ /* 0x040fe200077a1670 */
[----:B------:R-:W5:Y:S01]  /*23000*/  LDL.LU R43, [R1+0x42c] ;  /* 0x00042c00012b7983 */ /* 0x000f620000300800 */
[----:B------:R-:W-:-:S03]  /*23010*/  ISETP.LT.OR P1, PT, R0, 0xd1, !P3 ;  /* 0x000000d10000780c */ /* 0x000fc60005f21670 */
[----:B------:R-:W5:Y:S04]  /*23020*/  LDL.LU R42, [R1+0x430] ;  /* 0x00043000012a7983 */ /* 0x000f680000300800 */
[----:B------:R-:W5:Y:S04]  /*23030*/  LDL.LU R41, [R1+0x434] ;  /* 0x0004340001297983 */ /* 0x000f680000300800 */
[----:B------:R0:W-:Y:S01]  /*23040*/  @!P2 STG.E.U8 desc[UR14][R28.64+0xc9], R11 ;  /* 0x0000c90b1c00a986 */ /* 0x0001e2000c10110e */
[----:B------:R-:W-:-:S03]  /*23050*/  ISETP.LT.OR P2, PT, R0, 0xd2, !P6 ;  /* 0x000000d20000780c */ /* 0x000fc60007741670 */
[----:B------:R1:W-:Y:S01]  /*23060*/  @!P5 STG.E.U8 desc[UR14][R30.64+0xd0], R9 ;  /* 0x0000d0091e00d986 */ /* 0x0003e2000c10110e */
[----:B------:R-:W-:Y:S02]  /*23070*/  ISETP.LT.OR P5, PT, R0, 0xd2, !P3 ;  /* 0x000000d20000780c */ /* 0x000fe40005fa1670 */
[----:B0-----:R-:W-:-:S07]  /*23080*/  F2FP.SATFINITE.E5M2.F32.PACK_AB_MERGE_C R11, RZ, R3, RZ ;  /* 0x00000003ff0b723e */ /* 0x001fce00048060ff */
[----:B------:R0:W-:Y:S01]  /*23090*/  @!P2 STG.E.U8 desc[UR14][R30.64+0xd1], R5 ;  /* 0x0000d1051e00a986 */ /* 0x0001e2000c10110e */
[C---:B------:R-:W-:Y:S02]  /*230a0*/  ISETP.LT.OR P2, PT, R0.reuse, 0xda, !P6 ;  /* 0x000000da0000780c */ /* 0x040fe40007741670 */
[----:B-1----:R-:W-:Y:S01]  /*230b0*/  F2FP.SATFINITE.E5M2.F32.PACK_AB_MERGE_C R9, RZ, R2, RZ ;  /* 0x00000002ff09723e */ /* 0x002fe200048060ff */
[----:B------:R-:W-:Y:S01]  /*230c0*/  @!P1 STG.E.U8 desc[UR14][R28.64+0xd0], R13 ;  /* 0x0000d00d1c009986 */ /* 0x000fe2000c10110e */
[C---:B------:R-:W-:Y:S01]  /*230d0*/  ISETP.LT.OR P1, PT, R0.reuse, 0xd9, !P6 ;  /* 0x000000d90000780c */ /* 0x040fe20007721670 */
[----:B------:R-:W-:Y:S02]  /*230e0*/  FMUL R2, R39, UR20 ;  /* 0x0000001427027c20 */ /* 0x000fe40008400000 */
[----:B------:R1:W-:Y:S01]  /*230f0*/  @!P5 STG.E.U8 desc[UR14][R28.64+0xd1], R7 ;  /* 0x0000d1071c00d986 */ /* 0x0003e2000c10110e */
[----:B------:R-:W-:Y:S01]  /*23100*/  ISETP.LT.OR P5, PT, R0, 0xd9, !P3 ;  /* 0x000000d90000780c */ /* 0x000fe20005fa1670 */
[----:B------:R-:W-:-:S02]  /*23110*/  FMUL R3, R38, UR20 ;  /* 0x0000001426037c20 */ /* 0x000fc40008400000 */
[----:B------:R-:W5:Y:S04]  /*23120*/  LDL.LU R39, [R1+0x438] ;  /* 0x0004380001277983 */ /* 0x000f680000300800 */
[----:B------:R-:W5:Y:S01]  /*23130*/  LDL.LU R38, [R1+0x43c] ;  /* 0x00043c0001267983 */ /* 0x000f620000300800 */
[----:B0-----:R-:W-:Y:S02]  /*23140*/  F2FP.SATFINITE.E5M2.F32.PACK_AB_MERGE_C R5, RZ, R4, RZ ;  /* 0x00000004ff05723e */ /* 0x001fe400048060ff */
[----:B-1----:R-:W-:Y:S01]  /*23150*/  F2FP.SATFINITE.E5M2.F32.PACK_AB_MERGE_C R7, RZ, R2, RZ ;  /* 0x00000002ff07723e */ /* 0x002fe200048060ff */
[----:B------:R0:W-:Y:S01]  /*23160*/  @!P1 STG.E.U8 desc[UR14][R30.64+0xd8], R9 ;  /* 0x0000d8091e009986 */ /* 0x0001e2000c10110e */
[----:B------:R-:W-:-:S03]  /*23170*/  F2FP.SATFINITE.E5M2.F32.PACK_AB_MERGE_C R13, RZ, R3, RZ ;  /* 0x00000003ff0d723e */ /* 0x000fc600048060ff */
[----:B------:R-:W-:Y:S04]  /*23180*/  @!P2 STG.E.U8 desc[UR14][R30.64+0xd9], R11 ;  /* 0x0000d90b1e00a986 */ /* 0x000fe8000c10110e */
[----:B------:R1:W-:Y:S01]  /*23190*/  @!P5 STG.E.U8 desc[UR14][R28.64+0xd8], R5 ;  /* 0x0000d8051c00d986 */ /* 0x0003e2000c10110e */
[----:B--2---:R-:W-:-:S03]  /*231a0*/  FMUL R4, R37, UR20 ;  /* 0x0000001425047c20 */ /* 0x004fc60008400000 */
[----:B------:R-:W2:Y:S01]  /*231b0*/  LDL.LU R37, [R1+0x440] ;  /* 0x0004400001257983 */ /* 0x000ea20000300800 */
[----:B---3--:R-:W-:Y:S01]  /*231c0*/  FMUL R2, R36, UR20 ;  /* 0x0000001424027c20 */ /* 0x008fe20008400000 */
[----:B0-----:R-:W-:Y:S02]  /*231d0*/  F2FP.SATFINITE.E5M2.F32.PACK_AB_MERGE_C R9, RZ, R4, RZ ;  /* 0x00000004ff09723e */ /* 0x001fe400048060ff */
[----:B------:R-:W3:Y:S01]  /*231e0*/  LDL.LU R36, [R1+0x444] ;  /* 0x0004440001247983 */ /* 0x000ee20000300800 */
[----:B----4-:R-:W-:Y:S01]  /*231f0*/  FMUL R3, R35, UR20 ;  /* 0x0000001423037c20 */ /* 0x010fe20008400000 */
[----:B-1----:R-:W-:Y:S02]  /*23200*/  F2FP.SATFINITE.E5M2.F32.PACK_AB_MERGE_C R5, RZ, R2, RZ ;  /* 0x00000002ff05723e */ /* 0x002fe400048060ff */
[----:B------:R-:W4:Y:S01]  /*23210*/  LDL.LU R35, [R1+0x448] ;  /* 0x0004480001237983 */ /* 0x000f220000300800 */
[----:B-----5:R-:W-:-:S03]  /*23220*/  FMUL R4, R33, UR20 ;  /* 0x0000001421047c20 */ /* 0x020fc60008400000 */
        /* <DEDUP_REMOVED lines=11> */
[----:B------:R-:W-:Y:S02]  /*232e0*/  ISETP.LT.OR P5, PT, R0, 0xe9, !P6 ;  /* 0x000000e90000780c */ /* 0x000fe400077a1670 */
[----:B------:R-:W-:Y:S02]  /*232f0*/  F2FP.SATFINITE.E5M2.F32.PACK_AB_MERGE_C R11, RZ, R3, RZ ;  /* 0x00000003ff0b723e */ /* 0x000fe400048060ff */
[----:B0-----:R-:W-:-:S03]  /*23300*/  F2FP.SATFINITE.E5M2.F32.PACK_AB_MERGE_C R7, RZ, R4, RZ ;  /* 0x00000004ff07723e */ /* 0x001fc600048060ff */
[----:B------:R-:W-:Y:S01]  /*23310*/  @!P2 STG.E.U8 desc[UR14][R28.64+0xe1], R11 ;  /* 0x0000e10b1c00a986 */ /* 0x000fe2000c10110e */
[----:B------:R-:W-:-:S03]  /*23320*/  ISETP.LT.OR P2, PT, R0, 0xea, !P6 ;  /* 0x000000ea0000780c */ /* 0x000fc60007741670 */
[----:B------:R0:W-:Y:S01]  /*23330*/  @!P1 STG.E.U8 desc[UR14][R28.64+0xe0], R5 ;  /* 0x0000e0051c009986 */ /* 0x0001e2000c10110e */
[----:B------:R-:W-:-:S03]  /*23340*/  ISETP.LT.OR P1, PT, R0, 0xe9, !P3 ;  /* 0x000000e90000780c */ /* 0x000fc60005f21670 */
[----:B------:R0:W-:Y:S01]  /*23350*/  @!P5 STG.E.U8 desc[UR14][R30.64+0xe8], R7 ;  /* 0x0000e8071e00d986 */ /* 0x0001e2000c10110e */
[----:B------:R-:W-:Y:S01]  /*23360*/  ISETP.LT.OR P5, PT, R0, 0xea, !P3 ;  /* 0x000000ea0000780c */ /* 0x000fe20005fa1670 */
[----:B------:R-:W-:Y:S01]  /*23370*/  FMUL R3, R43, UR20 ;  /* 0x000000142b037c20 */ /* 0x000fe20008400000 */
[----:B------:R-:W-:Y:S01]  /*23380*/  FMUL R4, R42, UR20 ;  /* 0x000000142a047c20 */ /* 0x000fe20008400000 */
[----:B-1----:R-:W-:-:S03]  /*23390*/  F2FP.SATFINITE.E5M2.F32.PACK_AB_MERGE_C R9, RZ, R2, RZ ;  /* 0x00000002ff09723e */ /* 0x002fc600048060ff */
[----:B------:R-:W-:Y:S02]  /*233a0*/  F2FP.SATFINITE.E5M2.F32.PACK_AB_MERGE_C R13, RZ, R3, RZ ;  /* 0x00000003ff0d723e */ /* 0x000fe400048060ff */
[----:B0-----:R-:W-:Y:S01]  /*233b0*/  F2FP.SATFINITE.E5M2.F32.PACK_AB_MERGE_C R5, RZ, R4, RZ ;  /* 0x00000004ff05723e */ /* 0x001fe200048060ff */
[----:B------:R0:W-:Y:S01]  /*233c0*/  @!P2 STG.E.U8 desc[UR14][R30.64+0xe9], R9 ;  /* 0x0000e9091e00a986 */ /* 0x0001e2000c10110e */
[----:B------:R-:W-:-:S03]  /*233d0*/  ISETP.LT.OR P2, PT, R0, 0xf1, !P3 ;  /* 0x000000f10000780c */ /* 0x000fc60005f41670 */
[----:B------:R-:W-:Y:S01]  /*233e0*/  @!P1 STG.E.U8 desc[UR14][R28.64+0xe8], R13 ;  /* 0x0000e80d1c009986 */ /* 0x000fe2000c10110e */
[----:B------:R-:W-:-:S03]  /*233f0*/  ISETP.LT.OR P1, PT, R0, 0xf1, !P6 ;  /* 0x000000f10000780c */ /* 0x000fc60007721670 */
[----:B------:R-:W-:Y:S01]  /*23400*/  @!P5 STG.E.U8 desc[UR14][R28.64+0xe9], R5 ;  /* 0x0000e9051c00d986 */ /* 0x000fe2000c10110e */
[----:B------:R-:W-:Y:S01]  /*23410*/  ISETP.LT.OR P5, PT, R0, 0xf2, !P6 ;  /* 0x000000f20000780c */ /* 0x000fe200077a1670 */
[----:B------:R-:W-:Y:S01]  /*23420*/  FMUL R2, R41, UR20 ;  /* 0x0000001429027c20 */ /* 0x000fe20008400000 */
[----:B------:R-:W-:Y:S01]  /*23430*/  FMUL R3, R39, UR20 ;  /* 0x0000001427037c20 */ /* 0x000fe20008400000 */
[----:B------:R-:W-:-:S03]  /*23440*/  FMUL R4, R38, UR20 ;  /* 0x0000001426047c20 */ /* 0x000fc60008400000 */
[----:B------:R-:W-:Y:S02]  /*23450*/  F2FP.SATFINITE.E5M2.F32.PACK_AB_MERGE_C R7, RZ, R2, RZ ;  /* 0x00000002ff07723e */ /* 0x000fe400048060ff */
[----:B------:R-:W-:Y:S02]  /*23460*/  F2FP.SATFINITE.E5M2.F32.PACK_AB_MERGE_C R11, RZ, R3, RZ ;  /* 0x00000003ff0b723e */ /* 0x000fe400048060ff */
[----:B0-----:R-:W-:Y:S01]  /*23470*/  F2FP.SATFINITE.E5M2.F32.PACK_AB_MERGE_C R9, RZ, R4, RZ ;  /* 0x00000004ff09723e */ /* 0x001fe200048060ff */
[----:B------:R0:W-:Y:S01]  /*23480*/  @!P1 STG.E.U8 desc[UR14][R30.64+0xf0], R7 ;  /* 0x0000f0071e009986 */ /* 0x0001e2000c10110e */
[----:B------:R-:W-:-:S03]  /*23490*/  ISETP.LT.OR P1, PT, R0, 0xf9, !P6 ;  /* 0x000000f90000780c */ /* 0x000fc60007721670 */
[----:B------:R1:W-:Y:S01]  /*234a0*/  @!P5 STG.E.U8 desc[UR14][R30.64+0xf1], R11 ;  /* 0x0000f10b1e00d986 */ /* 0x0003e2000c10110e */
[C---:B------:R-:W-:Y:S02]  /*234b0*/  ISETP.LT.OR P5, PT, R0.reuse, 0xf2, !P3 ;  /* 0x000000f20000780c */ /* 0x040fe40005fa1670 */
[C---:B------:R-:W-:Y:S01]  /*234c0*/  ISETP.LT.OR P6, PT, R0.reuse, 0xfa, !P6 ;  /* 0x000000fa0000780c */ /* 0x040fe200077c1670 */
[----:B------:R5:W-:Y:S01]  /*234d0*/  @!P2 STG.E.U8 desc[UR14][R28.64+0xf0], R9 ;  /* 0x0000f0091c00a986 */ /* 0x000be2000c10110e */
[C---:B------:R-:W-:Y:S02]  /*234e0*/  ISETP.LT.OR P2, PT, R0.reuse, 0xf9, !P3 ;  /* 0x000000f90000780c */ /* 0x040fe40005f41670 */
[----:B------:R-:W-:Y:S01]  /*234f0*/  ISETP.LT.OR P3, PT, R0, 0xfa, !P3 ;  /* 0x000000fa0000780c */ /* 0x000fe20005f61670 */
[----:B--2---:R-:W-:Y:S01]  /*23500*/  FMUL R0, R37, UR20 ;  /* 0x0000001425007c20 */ /* 0x004fe20008400000 */
[----:B---3--:R-:W-:Y:S01]  /*23510*/  FMUL R2, R36, UR20 ;  /* 0x0000001424027c20 */ /* 0x008fe20008400000 */
[----:B----4-:R-:W-:-:S03]  /*23520*/  FMUL R3, R35, UR20 ;  /* 0x0000001423037c20 */ /* 0x010fc60008400000 */
[----:B0-----:R-:W-:Y:S02]  /*23530*/  F2FP.SATFINITE.E5M2.F32.PACK_AB_MERGE_C R7, RZ, R0, RZ ;  /* 0x00000000ff07723e */ /* 0x001fe400048060ff */
[----:B-1----:R-:W-:Y:S02]  /*23540*/  F2FP.SATFINITE.E5M2.F32.PACK_AB_MERGE_C R11, RZ, R2, RZ ;  /* 0x00000002ff0b723e */ /* 0x002fe400048060ff */
[----:B------:R-:W-:Y:S01]  /*23550*/  F2FP.SATFINITE.E5M2.F32.PACK_AB_MERGE_C R3, RZ, R3, RZ ;  /* 0x00000003ff03723e */ /* 0x000fe200048060ff */
[----:B-----5:R-:W-:Y:S01]  /*23560*/  FMUL R4, R33, UR20 ;  /* 0x0000001421047c20 */ /* 0x020fe20008400000 */
[----:B------:R-:W-:-:S04]  /*23570*/  FMUL R5, R32, UR20 ;  /* 0x0000001420057c20 */ /* 0x000fc80008400000 */
[----:B------:R-:W-:Y:S01]  /*23580*/  F2FP.SATFINITE.E5M2.F32.PACK_AB_MERGE_C R9, RZ, R4, RZ ;  /* 0x00000004ff09723e */ /* 0x000fe200048060ff */
[----:B------:R0:W-:Y:S01]  /*23590*/  @!P5 STG.E.U8 desc[UR14][R28.64+0xf1], R7 ;  /* 0x0000f1071c00d986 */ /* 0x0001e2000c10110e */
[----:B------:R-:W-:-:S03]  /*235a0*/  F2FP.SATFINITE.E5M2.F32.PACK_AB_MERGE_C R5, RZ, R5, RZ ;  /* 0x00000005ff05723e */ /* 0x000fc600048060ff */
[----:B------:R0:W-:Y:S04]  /*235b0*/  @!P1 STG.E.U8 desc[UR14][R30.64+0xf8], R11 ;  /* 0x0000f80b1e009986 */ /* 0x0001e8000c10110e */
[----:B------:R0:W-:Y:S04]  /*235c0*/  @!P6 STG.E.U8 desc[UR14][R30.64+0xf9], R3 ;  /* 0x0000f9031e00e986 */ /* 0x0001e8000c10110e */
[----:B------:R0:W-:Y:S04]  /*235d0*/  @!P2 STG.E.U8 desc[UR14][R28.64+0xf8], R9 ;  /* 0x0000f8091c00a986 */ /* 0x0001e8000c10110e */
[----:B------:R0:W-:Y:S02]  /*235e0*/  @!P3 STG.E.U8 desc[UR14][R28.64+0xf9], R5 ;  /* 0x0000f9051c00b986 */ /* 0x0001e4000c10110e */
.L_x_551:
[----:B------:R-:W-:Y:S05]  /*235f0*/  BSYNC B0 ;  /* 0x0000000000007941 */ /* 0x000fea0003800000 */
.L_x_37:
[----:B0-2---:R-:W2:Y:S04]  /*23600*/  LDL.LU R3, [R1+0x458] ;  /* 0x0004580001037983 */ /* 0x005ea80000300800 */
[----:B------:R-:W2:Y:S01]  /*23610*/  LDL.LU R2, [R1+0x45c] ;  /* 0x00045c0001027983 */ /* 0x000ea20000300800 */
[----:B------:R-:W-:Y:S01]  /*23620*/  ULDC UR6, c[0x0][0xc] ;  /* 0x0000030000067ab9 */ /* 0x000fe20000000800 */
[----:B------:R-:W-:Y:S01]  /*23630*/  ULDC UR7, c[0x0][0x10] ;  /* 0x0000040000077ab9 */ /* 0x000fe20000000800 */
[----:B---34-:R-:W2:Y:S01]  /*23640*/  LDC R5, c[0x0][0x14] ;  /* 0x00000500ff057b82 */ /* 0x018ea20000000800 */
[----:B------:R-:W-:Y:S01]  /*23650*/  UIMAD.WIDE.U32 UR6, UR6, UR7, URZ ;  /* 0x00000007060672a5 */ /* 0x000fe2000f8e003f */
[----:B-----5:R-:W-:Y:S01]  /*23660*/  PRMT R0, RZ, 0x7610, R0 ;  /* 0x00007610ff007816 */ /* 0x020fe20000000000 */
[----:B------:R-:W-:-:S04]  /*23670*/  UMOV UR10, 0xffffffff ;  /* 0xffffffff000a7882 */ /* 0x000fc80000000000 */
[----:B--2---:R-:W-:-:S04]  /*23680*/  IMAD.WIDE.U32 R2, R5, UR6, R2 ;  /* 0x0000000605027c25 */ /* 0x004fc8000f8e0002 */
[----:B------:R-:W-:Y:S01]  /*23690*/  IMAD R5, R5, UR7, RZ ;  /* 0x0000000705057c24 */ /* 0x000fe2000f8e02ff */
[----:B------:R-:W-:Y:S01]  /*236a0*/  ULDC.64 UR6, c[0x0][0x650] ;  /* 0x0001940000067ab9 */ /* 0x000fe20000000a00 */
[----:B------:R-:W-:Y:S01]  /*236b0*/  IMAD.MOV.U32 R11, RZ, RZ, R2 ;  /* 0x000000ffff0b7224 */ /* 0x000fe200078e0002 */
[----:B------:R-:W-:Y:S01]  /*236c0*/  ISETP.GE.U32.AND P1, PT, R2, UR6, PT ;  /* 0x0000000602007c0c */ /* 0x000fe2000bf26070 */
[----:B------:R-:W-:Y:S02]  /*236d0*/  IMAD.IADD R13, R3, 0x1, R5 ;  /* 0x00000001030d7824 */ /* 0x000fe400078e0205 */
[----:B------:R-:W-:-:S03]  /*236e0*/  IMAD.MOV.U32 R2, RZ, RZ, -0x1 ;  /* 0xffffffffff027424 */ /* 0x000fc600078e00ff */
[----:B------:R0:W-:Y:S01]  /*236f0*/  STL [R1+0x458], R13 ;  /* 0x0004580d01007387 */ /* 0x0001e20000100800 */
[----:B------:R-:W-:-:S03]  /*23700*/  ISETP.GE.U32.AND.EX P1, PT, R13, UR7, PT, P1 ;  /* 0x000000070d007c0c */ /* 0x000fc6000bf26110 */
[----:B------:R0:W-:Y:S04]  /*23710*/  STL [R1+0x45c], R11 ;  /* 0x00045c0b01007387 */ /* 0x0001e80000100800 */
[----:B------:R0:W-:Y:S06]  /*23720*/  STL [R1+0x460], R2 ;  /* 0x0004600201007387 */ /* 0x0001ec0000100800 */
[----:B------:R-:W-:Y:S05]  /*23730*/  @P1 BRA `(.L_x_552) ;  /* 0x0000000400741947 */ /* 0x000fea0003800000 */
[----:B------:R-:W2:Y:S01]  /*23740*/  S2R R8, SR_CTAID.X ;  /* 0x0000000000087919 */ /* 0x000ea20000002500 */
[----:B------:R-:W-:Y:S01]  /*23750*/  ULDC.64 UR18, c[0x0][0x628] ;  /* 0x00018a0000127ab9 */ /* 0x000fe20000000a00 */
[----:B------:R-:W3:Y:S01]  /*23760*/  LDC R9, c[0x0][0x144] ;  /* 0x00005100ff097b82 */ /* 0x000ee20000000800 */
[----:B------:R-:W-:Y:S01]  /*23770*/  ULDC UR6, c[0x0][0x150] ;  /* 0x0000540000067ab9 */ /* 0x000fe20000000800 */
[----:B------:R-:W4:Y:S01]  /*23780*/  S2R R12, SR_CTAID.Y ;  /* 0x00000000000c7919 */ /* 0x000f220000002600 */
[----:B------:R-:W-:Y:S01]  /*23790*/  ISETP.NE.U32.AND P1, PT, RZ, UR18, PT ;  /* 0x00000012ff007c0c */ /* 0x000fe2000bf25070 */
[----:B------:R-:W-:Y:S01]  /*237a0*/  ULDC UR23, c[0x0][0x630] ;  /* 0x00018c0000177ab9 */ /* 0x000fe20000000800 */
[----:B------:R-:W-:Y:S02]  /*237b0*/  R2UR UR16, R11 ;  /* 0x000000000b1072ca */ /* 0x000fe400000e0000 */
[----:B------:R-:W-:Y:S01]  /*237c0*/  ISETP.NE.AND.EX P1, PT, RZ, UR19, PT, P1 ;  /* 0x00000013ff007c0c */ /* 0x000fe2000bf25310 */
[----:B------:R-:W0:Y:S01]  /*237d0*/  LDC.64 R6, c[0x0][0x620] ;  /* 0x00018800ff067b82 */ /* 0x000e220000000a00 */
[----:B------:R-:W-:-:S02]  /*237e0*/  R2UR UR17, R13 ;  /* 0x000000000d1172ca */ /* 0x000fc400000e0000 */
[----:B--2---:R-:W-:-:S05]  /*237f0*/  I2FP.F32.U32 R0, R8 ;  /* 0x0000000800007245 */ /* 0x004fca0000201000 */
[----:B------:R-:W-:-:S06]  /*23800*/  FMUL R0, R0, UR6 ;  /* 0x0000000600007c20 */ /* 0x000fcc0008400000 */
[----:B------:R-:W2:Y:S01]  /*23810*/  F2I.U32.TRUNC.NTZ R0, R0 ;  /* 0x0000000000007305 */ /* 0x000ea2000020f000 */
[----:B----4-:R-:W-:Y:S05]  /*23820*/  @!P1 BRA `(.L_x_553) ;  /* 0x0000000000309947 */ /* 0x010fea0003800000 */
        /* <DEDUP_REMOVED lines=12> */
.L_x_553:
[----:B------:R-:W-:Y:S01]  /*238f0*/  USHF.R.U64 UR10, UR16, UR23, UR17 ;  /* 0x00000017100a7299 */ /* 0x000fe20008001211 */
[----:B------:R-:W4:Y:S01]  /*23900*/  LDC.64 R20, c[0x0][0x640] ;  /* 0x00019000ff147b82 */ /* 0x000f220000000a00 */
[----:B------:R-:W-:Y:S01]  /*23910*/  USHF.R.U32.HI UR6, URZ, UR23, UR17 ;  /* 0x000000173f067299 */ /* 0x000fe20008011611 */
[----:B--2---:R-:W-:Y:S02]  /*23920*/  IMAD.MOV R10, RZ, RZ, -R0 ;  /* 0x000000ffff0a7224 */ /* 0x004fe400078e0a00 */
[----:B0-----:R-:W-:Y:S01]  /*23930*/  IMAD.MOV.U32 R2, RZ, RZ, R11 ;  /* 0x000000ffff027224 */ /* 0x001fe200078e000b */
[----:B------:R-:W-:Y:S01]  /*23940*/  IADD3 R5, P1, RZ, -UR10, RZ ;  /* 0x8000000aff057c10 */ /* 0x000fe2000ff3e0ff */
[----:B---3--:R-:W-:Y:S02]  /*23950*/  IMAD R17, R9, R10, R8 ;  /* 0x0000000a09117224 */ /* 0x008fe400078e0208 */
[----:B------:R-:W0:Y:S02]  /*23960*/  LDC R4, c[0x0][0x618] ;  /* 0x00018600ff047b82 */ /* 0x000e240000000800 */
[----:B------:R-:W-:Y:S01]  /*23970*/  IMAD.X R3, RZ, RZ, ~UR6, P1 ;  /* 0x80000006ff037e24 */ /* 0x000fe200088e06ff */
[----:B------:R-:W-:-:S03]  /*23980*/  ULDC UR6, c[0x0][0x154] ;  /* 0x0000550000067ab9 */ /* 0x000fc60000000800 */
[-C--:B------:R-:W-:Y:S02]  /*23990*/  IMAD R0, R3, R6.reuse, RZ ;  /* 0x0000000603007224 */ /* 0x080fe400078e02ff */
[----:B------:R-:W2:Y:S01]  /*239a0*/  LDC R14, c[0x0][0x608] ;  /* 0x00018200ff0e7b82 */ /* 0x000ea20000000800 */
[----:B------:R-:W-:Y:S02]  /*239b0*/  IMAD.MOV.U32 R3, RZ, RZ, R13 ;  /* 0x000000ffff037224 */ /* 0x000fe400078e000d */
[----:B------:R-:W-:-:S05]  /*239c0*/  IMAD.WIDE.U32 R2, R5, R6, R2 ;  /* 0x0000000605027225 */ /* 0x000fca00078e0002 */
[----:B------:R-:W3:Y:S01]  /*239d0*/  LDC R18, c[0x0][0x658] ;  /* 0x00019600ff127b82 */ /* 0x000ee20000000800 */
[----:B------:R-:W-:Y:S01]  /*239e0*/  IMAD R5, R5, R7, R0 ;  /* 0x0000000705057224 */ /* 0x000fe200078e0200 */
[----:B------:R-:W-:Y:S01]  /*239f0*/  I2FP.F32.U32 R0, R12 ;  /* 0x0000000c00007245 */ /* 0x000fe20000201000 */
[----:B------:R-:W-:Y:S01]  /*23a00*/  IMAD.MOV.U32 R7, RZ, RZ, 0x1 ;  /* 0x00000001ff077424 */ /* 0x000fe200078e00ff */
[----:B----4-:R-:W-:Y:S01]  /*23a10*/  ISETP.NE.U32.AND P1, PT, R20, RZ, PT ;  /* 0x000000ff1400720c */ /* 0x010fe20003f25070 */
[----:B------:R-:W-:Y:S02]  /*23a20*/  IMAD.IADD R3, R3, 0x1, R5 ;  /* 0x0000000103037824 */ /* 0x000fe400078e0205 */
[----:B------:R-:W-:Y:S01]  /*23a30*/  FMUL R0, R0, UR6 ;  /* 0x0000000600007c20 */ /* 0x000fe20008400000 */
[----:B------:R-:W4:Y:S01]  /*23a40*/  LDC R15, c[0x0][0x148] ;  /* 0x00005200ff0f7b82 */ /* 0x000f220000000800 */
[----:B------:R-:W-:Y:S01]  /*23a50*/  ISETP.NE.AND.EX P1, PT, R21, RZ, PT, P1 ;  /* 0x000000ff1500720c */ /* 0x000fe20003f25310 */
[----:B------:R-:W-:Y:S01]  /*23a60*/  IMAD.MOV.U32 R5, RZ, RZ, -0x1 ;  /* 0xffffffffff057424 */ /* 0x000fe200078e00ff */
[-CC-:B0-----:R-:W-:Y:S01]  /*23a70*/  SHF.R.U64 R10, R2, R4.reuse, R3.reuse ;  /* 0x00000004020a7219 */ /* 0x181fe20000001203 */
[----:B------:R0:W0:Y:S01]  /*23a80*/  F2I.U32.TRUNC.NTZ R13, R0 ;  /* 0x00000000000d7305 */ /* 0x000022000020f000 */
[----:B------:R-:W-:-:S03]  /*23a90*/  SHF.R.U32.HI R3, RZ, R4, R3 ;  /* 0x00000004ff037219 */ /* 0x000fc60000011603 */
[----:B------:R-:W0:Y:S01]  /*23aa0*/  LDC R16, c[0x0][0x600] ;  /* 0x00018000ff107b82 */ /* 0x000e220000000800 */
[-CC-:B--2---:R-:W-:Y:S02]  /*23ab0*/  SHF.R.U64 R8, R10, R14.reuse, R3.reuse ;  /* 0x0000000e0a087219 */ /* 0x184fe40000001203 */
[----:B------:R-:W-:-:S05]  /*23ac0*/  SHF.R.U32.HI R3, RZ, R14, R3 ;  /* 0x0000000eff037219 */ /* 0x000fca0000011603 */
[----:B------:R-:W2:Y:S01]  /*23ad0*/  LDC R22, c[0x0][0x648] ;  /* 0x00019200ff167b82 */ /* 0x000ea20000000800 */
[-CC-:B---3--:R-:W-:Y:S02]  /*23ae0*/  SHF.R.U64 R11, R8, R18.reuse, R3.reuse ;  /* 0x00000012080b7219 */ /* 0x188fe40000001203 */
[-C--:B------:R-:W-:Y:S02]  /*23af0*/  SHF.L.U32 R5, R5, R18.reuse, RZ ;  /* 0x0000001205057219 */ /* 0x080fe400000006ff */
[-C--:B------:R-:W-:Y:S01]  /*23b00*/  SHF.R.U32.HI R3, RZ, R18.reuse, R3 ;  /* 0x00000012ff037219 */ /* 0x080fe20000011603 */
[----:B------:R-:W-:Y:S01]  /*23b10*/  IMAD.MOV.U32 R2, RZ, RZ, R11 ;  /* 0x000000ffff027224 */ /* 0x000fe200078e000b */
[----:B------:R-:W-:Y:S01]  /*23b20*/  SHF.L.U32 R40, R7, R18, RZ ;  /* 0x0000001207287219 */ /* 0x000fe200000006ff */
[----:B------:R-:W3:Y:S01]  /*23b30*/  LDC R23, c[0x0][0x638] ;  /* 0x00018e00ff177b82 */ /* 0x000ee20000000800 */
[----:B------:R-:W-:-:S07]  /*23b40*/  LOP3.LUT R19, RZ, R5, RZ, 0x33, !PT ;  /* 0x00000005ff137212 */ /* 0x000fce00078e33ff */
[----:B------:R-:W0:Y:S01]  /*23b50*/  LDC R24, c[0x0][0x610] ;  /* 0x00018400ff187b82 */ /* 0x000e220000000800 */
[----:B------:R-:W-:Y:S05]  /*23b60*/  @!P1 BRA `(.L_x_554) ;  /* 0x0000000000289947 */ /* 0x000fea0003800000 */
[----:B0-----:R-:W0:Y:S02]  /*23b70*/  LDC R0, c[0x0][0x64c] ;  /* 0x00019300ff007b82 */ /* 0x001e240000000800 */
[----:B0-----:R-:W-:-:S05]  /*23b80*/  IADD3 R7, P1, R11, R0, RZ ;  /* 0x000000000b077210 */ /* 0x001fca0007f3e0ff */
        /* <DEDUP_REMOVED lines=8> */
.L_x_554:
[----:B0-2---:R-:W-:Y:S01]  /*23c10*/  SHF.R.U64 R0, R2, R22, R3 ;  /* 0x0000001602007219 */ /* 0x005fe20000001203 */
[----:B------:R-:W-:Y:S01]  /*23c20*/  VIADD R5, R16, 0xffffffff ;  /* 0xffffffff10057836 */ /* 0x000fe20000000000 */
[----:B------:R-:W-:Y:S01]  /*23c30*/  LOP3.LUT R3, R8, R19, RZ, 0xc0, !PT ;  /* 0x0000001308037212 */ /* 0x000fe200078ec0ff */
[----:B------:R-:W-:Y:S02]  /*23c40*/  IMAD.MOV R13, RZ, RZ, -R13 ;  /* 0x000000ffff0d7224 */ /* 0x000fe400078e0a0d */
[----:B------:R-:W-:Y:S02]  /*23c50*/  IMAD.MOV R2, RZ, RZ, -R0 ;  /* 0x000000ffff027224 */ /* 0x000fe400078e0a00 */
[----:B------:R-:W-:Y:S01]  /*23c60*/  IMAD R40, R40, R0, R3 ;  /* 0x0000000028287224 */ /* 0x000fe200078e0203 */
[----:B------:R-:W-:Y:S01]  /*23c70*/  LOP3.LUT R3, R10, R5, RZ, 0xc0, !PT ;  /* 0x000000050a037212 */ /* 0x000fe200078ec0ff */
[----:B----4-:R-:W-:Y:S02]  /*23c80*/  @P4 IMAD R17, R15, R13, R12 ;  /* 0x0000000d0f114224 */ /* 0x010fe400078e020c */
[----:B---3--:R-:W-:-:S02]  /*23c90*/  IMAD R0, R2, R23, R11 ;  /* 0x0000001702007224 */ /* 0x008fc400078e020b */
[----:B------:R-:W-:Y:S02]  /*23ca0*/  IMAD.MOV.U32 R2, RZ, RZ, 0x1 ;  /* 0x00000001ff027424 */ /* 0x000fe400078e00ff */
[----:B------:R-:W-:Y:S02]  /*23cb0*/  IMAD R40, R40, R24, R17 ;  /* 0x0000001828287224 */ /* 0x000fe400078e0211 */
[----:B------:R-:W-:Y:S01]  /*23cc0*/  IMAD R3, R0, R16, R3 ;  /* 0x0000001000037224 */ /* 0x000fe200078e0203 */
[----:B------:R-:W-:-:S04]  /*23cd0*/  PRMT R0, R2, 0x7610, R0 ;  /* 0x0000761002007816 */ /* 0x000fc80000000000 */
[----:B------:R-:W-:Y:S02]  /*23ce0*/  SEL R2, R3, R40, !P4 ;  /* 0x0000002803027207 */ /* 0x000fe40006000000 */
[----:B------:R-:W-:-:S03]  /*23cf0*/  SEL R40, R40, R3, !P4 ;  /* 0x0000000328287207 */ /* 0x000fc60006000000 */
[----:B------:R2:W-:Y:S04]  /*23d00*/  STL [R1+0x460], R2 ;  /* 0x0004600201007387 */ /* 0x0005e80000100800 */
.L_x_552:
[----:B------:R3:W-:Y:S01]  /*23d10*/  STL [R1+0x464], R40 ;  /* 0x0004642801007387 */ /* 0x0007e20000100800 */
[----:B------:R-:W-:-:S13]  /*23d20*/  LOP3.LUT P1, RZ, R0, 0xff, RZ, 0xc0, !PT ;  /* 0x000000ff00ff7812 */ /* 0x000fda000782c0ff */
[----:B---3--:R-:W-:Y:S05]  /*23d30*/  @P1 BRA `(.L_x_555) ;  /* 0xfffffdd400641947 */ /* 0x008fea000383ffff */
[----:B------:R-:W-:Y:S05]  /*23d40*/  EXIT ;  /* 0x000000000000794d */ /* 0x000fea0003800000 */
.L_x_7:
[----:B------:R-:W2:Y:S01]  /*23d50*/  LDL R20, [R1+0x45c] ;  /* 0x00045c0001147983 */ /* 0x000ea20000100800 */
[----:B0-----:R-:W-:-:S03]  /*23d60*/  ULDC.64 UR4, c[0x0][0x650] ;  /* 0x0001940000047ab9 */ /* 0x001fc60000000a00 */
[----:B------:R-:W3:Y:S01]  /*23d70*/  LDL R163, [R1+0x458] ;  /* 0x0004580001a37983 */ /* 0x000ee20000100800 */
[----:B------:R-:W-:Y:S01]  /*23d80*/  PRMT R0, RZ, 0x7610, R0 ;  /* 0x00007610ff007816 */ /* 0x000fe20000000000 */
[----:B------:R-:W-:Y:S02]  /*23d90*/  IMAD.MOV.U32 R12, RZ, RZ, -0x1 ;  /* 0xffffffffff0c7424 */ /* 0x000fe400078e00ff */
[----:B------:R-:W-:Y:S02]  /*23da0*/  IMAD.MOV.U32 R4, RZ, RZ, -0x1 ;  /* 0xffffffffff047424 */ /* 0x000fe400078e00ff */
[----:B------:R-:W-:Y:S01]  /*23db0*/  IMAD.MOV.U32 R11, RZ, RZ, -0x1 ;  /* 0xffffffffff0b7424 */ /* 0x000fe200078e00ff */
[----:B--2---:R-:W-:-:S04]  /*23dc0*/  ISETP.GE.U32.AND P0, PT, R20, UR4, PT ;  /* 0x0000000414007c0c */ /* 0x004fc8000bf06070 */
[----:B---3--:R-:W-:-:S13]  /*23dd0*/  ISETP.GE.U32.AND.EX P0, PT, R163, UR5, PT, P0 ;  /* 0x00000005a3007c0c */ /* 0x008fda000bf06100 */
[----:B------:R-:W-:Y:S05]  /*23de0*/  @P0 BRA `(.L_x_556) ;  /* 0x0000000400300947 */ /* 0x000fea0003800000 */
[----:B------:R-:W0:Y:S01]  /*23df0*/  LDC.64 R16, c[0x0][0x628] ;  /* 0x00018a00ff107b82 */ /* 0x000e220000000a00 */
[----:B-1----:R-:W-:Y:S02]  /*23e00*/  IMAD.MOV.U32 R8, RZ, RZ, R20 ;  /* 0x000000ffff087224 */ /* 0x002fe400078e0014 */
[----:B------:R-:W-:-:S05]  /*23e10*/  IMAD.MOV.U32 R9, RZ, RZ, R163 ;  /* 0x000000ffff097224 */ /* 0x000fca00078e00a3 */
[----:B------:R-:W1:Y:S08]  /*23e20*/  LDC R12, c[0x0][0x630] ;  /* 0x00018c00ff0c7b82 */ /* 0x000e700000000800 */
[----:B------:R-:W2:Y:S01]  /*23e30*/  LDC.64 R18, c[0x0][0x620] ;  /* 0x00018800ff127b82 */ /* 0x000ea20000000a00 */
[----:B0-----:R-:W-:-:S04]  /*23e40*/  ISETP.NE.U32.AND P0, PT, R16, RZ, PT ;  /* 0x000000ff1000720c */ /* 0x001fc80003f05070 */
[----:B------:R-:W-:-:S13]  /*23e50*/  ISETP.NE.AND.EX P0, PT, R17, RZ, PT, P0 ;  /* 0x000000ff1100720c */ /* 0x000fda0003f05300 */
[----:B-12---:R-:W-:Y:S05]  /*23e60*/  @!P0 BRA `(.L_x_557) ;  /* 0x0000000000288947 */ /* 0x006fea0003800000 */
[----:B------:R-:W0:Y:S02]  /*23e70*/  LDC R0, c[0x0][0x634] ;  /* 0x00018d00ff007b82 */ /* 0x000e240000000800 */
        /* <DEDUP_REMOVED lines=9> */
.L_x_557:
[----:B------:R-:W0:Y:S01]  /*23f10*/  LDC.64 R22, c[0x0][0x640] ;  /* 0x00019000ff167b82 */ /* 0x000e220000000a00 */
[-CC-:B------:R-:W-:Y:S01]  /*23f20*/  SHF.R.U64 R15, R8, R12.reuse, R9.reuse ;  /* 0x0000000c080f7219 */ /* 0x180fe20000001209 */
[----:B------:R-:W-:Y:S01]  /*23f30*/  IMAD.MOV.U32 R4, RZ, RZ, R20 ;  /* 0x000000ffff047224 */ /* 0x000fe200078e0014 */
[----:B------:R-:W-:Y:S01]  /*23f40*/  SHF.R.U32.HI R0, RZ, R12, R9 ;  /* 0x0000000cff007219 */ /* 0x000fe20000011609 */
[----:B------:R-:W-:Y:S01]  /*23f50*/  IMAD.MOV.U32 R24, RZ, RZ, 0x1 ;  /* 0x00000001ff187424 */ /* 0x000fe200078e00ff */
[----:B------:R-:W-:-:S03]  /*23f60*/  IADD3 R7, P0, RZ, -R15, RZ ;  /* 0x8000000fff077210 */ /* 0x000fc60007f1e0ff */
[----:B------:R-:W1:Y:S02]  /*23f70*/  LDC R6, c[0x0][0x618] ;  /* 0x00018600ff067b82 */ /* 0x000e640000000800 */
[----:B------:R-:W-:-:S04]  /*23f80*/  IMAD.X R5, RZ, RZ, ~R0, P0 ;  /* 0x000000ffff057224 */ /* 0x000fc800000e0e00 */
[-C--:B------:R-:W-:Y:S02]  /*23f90*/  IMAD R0, R5, R18.reuse, RZ ;  /* 0x0000001205007224 */ /* 0x080fe400078e02ff */
[----:B------:R-:W2:Y:S01]  /*23fa0*/  LDC R8, c[0x0][0x608] ;  /* 0x00018200ff087b82 */ /* 0x000ea20000000800 */
[----:B------:R-:W-:Y:S02]  /*23fb0*/  IMAD.MOV.U32 R5, RZ, RZ, R163 ;  /* 0x000000ffff057224 */ /* 0x000fe400078e00a3 */
[----:B------:R-:W-:-:S05]  /*23fc0*/  IMAD.WIDE.U32 R4, R7, R18, R4 ;  /* 0x0000001207047225 */ /* 0x000fca00078e0004 */
[----:B------:R-:W3:Y:S01]  /*23fd0*/  LDC R21, c[0x0][0x658] ;  /* 0x00019600ff157b82 */ /* 0x000ee20000000800 */
[----:B------:R-:W-:Y:S01]  /*23fe0*/  IMAD R7, R7, R19, R0 ;  /* 0x0000001307077224 */ /* 0x000fe200078e0200 */
[----:B0-----:R-:W-:-:S03]  /*23ff0*/  ISETP.NE.U32.AND P0, PT, R22, RZ, PT ;  /* 0x000000ff1600720c */ /* 0x001fc60003f05070 */
[----:B------:R-:W-:Y:S01]  /*24000*/  IMAD.IADD R5, R5, 0x1, R7 ;  /* 0x0000000105057824 */ /* 0x000fe200078e0207 */
[----:B------:R-:W-:Y:S02]  /*24010*/  ISETP.NE.AND.EX P0, PT, R23, RZ, PT, P0 ;  /* 0x000000ff1700720c */ /* 0x000fe40003f05300 */
[----:B------:R-:W0:Y:S02]  /*24020*/  LDC R16, c[0x0][0x600] ;  /* 0x00018000ff107b82 */ /* 0x000e240000000800 */
[-CC-:B-1----:R-:W-:Y:S01]  /*24030*/  SHF.R.U64 R12, R4, R6.reuse, R5.reuse ;  /* 0x00000006040c7219 */ /* 0x182fe20000001205 */
[----:B------:R-:W-:Y:S01]  /*24040*/  IMAD.MOV.U32 R4, RZ, RZ, -0x1 ;  /* 0xffffffffff047424 */ /* 0x000fe200078e00ff */
[----:B------:R-:W-:-:S04]  /*24050*/  SHF.R.U32.HI R5, RZ, R6, R5 ;  /* 0x00000006ff057219 */ /* 0x000fc80000011605 */
[----:B------:R-:W1:Y:S01]  /*24060*/  LDC R18, c[0x0][0x648] ;  /* 0x00019200ff127b82 */ /* 0x000e620000000800 */
[-CC-:B--2---:R-:W-:Y:S02]  /*24070*/  SHF.R.U64 R17, R12, R8.reuse, R5.reuse ;  /* 0x000000080c117219 */ /* 0x184fe40000001205 */
[----:B------:R-:W-:-:S05]  /*24080*/  SHF.R.U32.HI R0, RZ, R8, R5 ;  /* 0x00000008ff007219 */ /* 0x000fca0000011605 */
[----:B------:R-:W2:Y:S01]  /*24090*/  LDC R20, c[0x0][0x638] ;  /* 0x00018e00ff147b82 */ /* 0x000ea20000000800 */
[-C--:B---3--:R-:W-:Y:S02]  /*240a0*/  SHF.L.U32 R4, R4, R21.reuse, RZ ;  /* 0x0000001504047219 */ /* 0x088fe400000006ff */
[-CC-:B------:R-:W-:Y:S02]  /*240b0*/  SHF.R.U64 R19, R17, R21.reuse, R0.reuse ;  /* 0x0000001511137219 */ /* 0x180fe40000001200 */
[----:B------:R-:W-:Y:S02]  /*240c0*/  LOP3.LUT R26, RZ, R4, RZ, 0x33, !PT ;  /* 0x00000004ff1a7212 */ /* 0x000fe400078e33ff */
[----:B------:R-:W-:Y:S01]  /*240d0*/  SHF.R.U32.HI R5, RZ, R21, R0 ;  /* 0x00000015ff057219 */ /* 0x000fe20000011600 */
[----:B------:R-:W3:Y:S01]  /*240e0*/  LDC R25, c[0x0][0x610] ;  /* 0x00018400ff197b82 */ /* 0x000ee20000000800 */
[----:B------:R-:W-:Y:S01]  /*240f0*/  IMAD.MOV.U32 R4, RZ, RZ, R19 ;  /* 0x000000ffff047224 */ /* 0x000fe200078e0013 */
[----:B------:R-:W-:Y:S06]  /*24100*/  @!P0 BRA `(.L_x_558) ;  /* 0x0000000000288947 */ /* 0x000fec0003800000 */
        /* <DEDUP_REMOVED lines=10> */
.L_x_558:
[----:B-1----:R-:W-:Y:S01]  /*241b0*/  SHF.R.U64 R3, R4, R18, R5 ;  /* 0x0000001204037219 */ /* 0x002fe20000001205 */
[----:B0-----:R-:W-:Y:S01]  /*241c0*/  VIADD R5, R16, 0xffffffff ;  /* 0xffffffff10057836 */ /* 0x001fe20000000000 */
[----:B------:R-:W-:Y:S01]  /*241d0*/  SHF.L.U32 R24, R24, R21, RZ ;  /* 0x0000001518187219 */ /* 0x000fe200000006ff */
[----:B------:R-:W-:Y:S01]  /*241e0*/  @P4 IMAD R10, R13, R14, R2 ;  /* 0x0000000e0d0a4224 */ /* 0x000fe200078e0202 */
[----:B------:R-:W-:Y:S01]  /*241f0*/  LOP3.LUT R0, R17, R26, RZ, 0xc0, !PT ;  /* 0x0000001a11007212 */ /* 0x000fe200078ec0ff */
[----:B------:R-:W-:Y:S01]  /*24200*/  IMAD.MOV R4, RZ, RZ, -R3 ;  /* 0x000000ffff047224 */ /* 0x000fe200078e0a03 */
[----:B------:R-:W-:Y:S01]  /*24210*/  LOP3.LUT R5, R12, R5, RZ, 0xc0, !PT ;  /* 0x000000050c057212 */ /* 0x000fe200078ec0ff */
[----:B------:R-:W-:Y:S02]  /*24220*/  IMAD.MOV.U32 R2, RZ, RZ, 0x1 ;  /* 0x00000001ff027424 */ /* 0x000fe400078e00ff */
[----:B------:R-:W-:Y:S02]  /*24230*/  IMAD R3, R24, R3, R0 ;  /* 0x0000000318037224 */ /* 0x000fe400078e0200 */
[----:B--2---:R-:W-:-:S02]  /*24240*/  IMAD R0, R4, R20, R19 ;  /* 0x0000001404007224 */ /* 0x004fc400078e0213 */
[----:B---3--:R-:W-:Y:S02]  /*24250*/  IMAD R12, R3, R25, R10 ;  /* 0x00000019030c7224 */ /* 0x008fe400078e020a */
[----:B------:R-:W-:Y:S01]  /*24260*/  IMAD R3, R0, R16, R5 ;  /* 0x0000001000037224 */ /* 0x000fe200078e0205 */
[----:B------:R-:W-:Y:S01]  /*24270*/  PRMT R0, R2, 0x7610, R0 ;  /* 0x0000761002007816 */ /* 0x000fe20000000000 */
[----:B------:R-:W-:-:S03]  /*24280*/  IMAD.MOV.U32 R11, RZ, RZ, R15 ;  /* 0x000000ffff0b7224 */ /* 0x000fc600078e000f */
[----:B------:R-:W-:Y:S02]  /*24290*/  SEL R4, R3, R12, !P4 ;  /* 0x0000000c03047207 */ /* 0x000fe40006000000 */
[----:B------:R-:W-:-:S07]  /*242a0*/  SEL R12, R12, R3, !P4 ;  /* 0x000000030c0c7207 */ /* 0x000fce0006000000 */
.L_x_556:
[----:B------:R-:W-:-:S08]  /*242b0*/  NOP ;  /* 0x0000000000007918 */ /* 0x000fd00000000000 */
[----:B-1----:R-:W0:-:S00]  /*242c0*/  USETMAXREG.DEALLOC.CTAPOOL 0x18 ;  /* 0x00000018000079c8 */ /* 0x002e0000080e0500 */
[----:B------:R-:W-:-:S13]  /*242d0*/  ISETP.NE.AND P0, PT, RZ, UR8, PT ;  /* 0x00000008ff007c0c */ /* 0x000fda000bf05270 */
[----:B------:R-:W-:Y:S05]  /*242e0*/  @P0 EXIT ;  /* 0x000000000000094d */ /* 0x000fea0003800000 */
[----:B0-----:R-:W-:Y:S01]  /*242f0*/  LOP3.LUT P0, RZ, R0, 0xff, RZ, 0xc0, !PT ;  /* 0x000000ff00ff7812 */ /* 0x001fe2000780c0ff */
[----:B------:R-:W-:Y:S02]  /*24300*/  IMAD.MOV.U32 R0, RZ, RZ, 0x1 ;  /* 0x00000001ff007424 */ /* 0x000fe400078e00ff */
[----:B------:R-:W-:-:S10]  /*24310*/  IMAD.MOV.U32 R8, RZ, RZ, RZ ;  /* 0x000000ffff087224 */ /* 0x000fd400078e00ff */
[----:B------:R-:W-:Y:S05]  /*24320*/  @!P0 BRA `(.L_x_559) ;  /* 0x0000000c00588947 */ /* 0x000fea0003800000 */
[----:B------:R-:W0:Y:S01]  /*24330*/  LDC R0, c[0x0][0x28c] ;  /* 0x0000a300ff007b82 */ /* 0x000e220000000800 */
[----:B------:R-:W-:Y:S01]  /*24340*/  ULDC UR5, c[0x0][0x658] ;  /* 0x0001960000057ab9 */ /* 0x000fe20000000800 */
[----:B------:R-:W-:Y:S01]  /*24350*/  UMOV UR7, 0xffffffff ;  /* 0xffffffff00077882 */ /* 0x000fe20000000000 */
[----:B------:R-:W-:Y:S01]  /*24360*/  ULDC UR6, c[0x0][0xc] ;  /* 0x0000030000067ab9 */ /* 0x000fe20000000800 */
[----:B------:R-:W-:Y:S01]  /*24370*/  USHF.L.U32 UR9, UR7, UR5, URZ ;  /* 0x0000000507097299 */ /* 0x000fe2000800063f */
[----:B------:R-:W-:Y:S01]  /*24380*/  BSSY B0, `(.L_x_559) ;  /* 0x00000d0000007945 */ /* 0x000fe20003800000 */
[----:B------:R-:W-:Y:S01]  /*24390*/  UMOV UR8, 0x1 ;  /* 0x0000000100087882 */ /* 0x000fe20000000000 */
[----:B------:R-:W-:Y:S01]  /*243a0*/  ULDC UR7, c[0x0][0x10] ;  /* 0x0000040000077ab9 */ /* 0x000fe20000000800 */
[----:B------:R-:W1:Y:S01]  /*243b0*/  S2UR UR10, SR_CgaCtaId ;  /* 0x00000000000a79c3 */ /* 0x000e620000008800 */
[----:B------:R-:W-:Y:S01]  /*243c0*/  UIMAD.WIDE.U32 UR6, UR6, UR7, URZ ;  /* 0x00000007060672a5 */ /* 0x000fe2000f8e003f */
[----:B------:R-:W-:Y:S01]  /*243d0*/  IMAD.MOV.U32 R10, RZ, RZ, 0x1 ;  /* 0x00000001ff0a7424 */ /* 0x000fe200078e00ff */
[----:B------:R-:W-:Y:S01]  /*243e0*/  USHF.L.U32 UR5, UR8, UR5, URZ ;  /* 0x0000000508057299 */ /* 0x000fe2000800063f */
[----:B------:R-:W-:Y:S01]  /*243f0*/  IMAD.MOV.U32 R8, RZ, RZ, RZ ;  /* 0x000000ffff087224 */ /* 0x000fe200078e00ff */
[----:B------:R-:W-:Y:S01]  /*24400*/  ULDC UR4, c[0x0][0x600] ;  /* 0x0001800000047ab9 */ /* 0x000fe20000000800 */
[----:B------:R-:W-:Y:S01]  /*24410*/  ULDC UR8, c[0x0][0x14] ;  /* 0x0000050000087ab9 */ /* 0x000fe20000000800 */
[----:B------:R-:W-:-:S02]  /*24420*/  ULOP3.LUT UR21, UR13, 0x2, URZ, 0xfc, !UPT ;  /* 0x000000020d157892 */ /* 0x000fc4000f8efc3f */
[----:B------:R-:W-:Y:S02]  /*24430*/  UIMAD.WIDE.U32 UR22, UR6, UR8, URZ ;  /* 0x00000008061672a5 */ /* 0x000fe4000f8e003f */
[----:B------:R-:W-:Y:S02]  /*24440*/  UIMAD UR16, UR7, UR8, URZ ;  /* 0x00000008071072a4 */ /* 0x000fe4000f8e023f */
[----:B------:R-:W-:Y:S02]  /*24450*/  UIADD3 UR4, UR4, -0x1, URZ ;  /* 0xffffffff04047890 */ /* 0x000fe4000fffe03f */
[----:B------:R-:W-:Y:S01]  /*24460*/  ULOP3.LUT UR18, URZ, UR9, URZ, 0x33, !UPT ;  /* 0x000000093f127292 */ /* 0x000fe2000f8e333f */
[----:B0-----:R-:W-:Y:S01]  /*24470*/  VIADD R0, R0, 0x3f ;  /* 0x0000003f00007836 */ /* 0x001fe20000000000 */
[----:B------:R-:W-:Y:S01]  /*24480*/  UIADD3 UR16, UR23, UR16, URZ ;  /* 0x0000001017107290 */ /* 0x000fe2000fffe03f */
[----:B------:R-:W-:-:S03]  /*24490*/  ULDC.64 UR24, c[0x0][0x198] ;  /* 0x0000660000187ab9 */ /* 0x000fc60000000a00 */
[----:B------:R-:W-:Y:S01]  /*244a0*/  SHF.R.S32.HI R3, RZ, 0x1f, R0 ;  /* 0x0000001fff037819 */ /* 0x000fe20000011400 */
[----:B-1----:R-:W-:-:S03]  /*244b0*/  IMAD.U32 R7, RZ, RZ, UR10 ;  /* 0x0000000aff077e24 */ /* 0x002fc6000f8e00ff */
[----:B------:R-:W-:Y:S01]  /*244c0*/  LEA.HI R3, R3, R0, RZ, 0x6 ;  /* 0x0000000003037211 */ /* 0x000fe200078f30ff */
[----:B------:R-:W-:-:S03]  /*244d0*/  IMAD.MOV.U32 R0, RZ, RZ, 0x1 ;  /* 0x00000001ff007424 */ /* 0x000fc600078e00ff */
[----:B------:R-:W-:-:S05]  /*244e0*/  SHF.R.S32.HI R6, RZ, 0x6, R3 ;  /* 0x00000006ff067819 */ /* 0x000fca0000011403 */
[----:B------:R-:W-:-:S07]  /*244f0*/  VIADD R16, R6, 0x1 ;  /* 0x0000000106107836 */ /* 0x000fce0000000000 */
.L_x_570:
[----:B------:R-:W-:-:S03]  /*24500*/  UMOV UR6, 0xffffffff ;  /* 0xffffffff00067882 */ /* 0x000fc60000000000 */
[----:B------:R-:W-:Y:S05]  /*24510*/  BRA.DIV UR6, `(.L_x_560) ;  /* 0x0000001206447947 */ /* 0x000fea000b800000 */
[----:B------:R-:W-:-:S13]  /*24520*/  ELECT P0, URZ, PT ;  /* 0x00000000003f782f */ /* 0x000fda0003800000 */
.L_x_584:
[----:B------:R-:W0:Y:S01]  /*24530*/  LDC R2, c[0x0][0x28c] ;  /* 0x0000a300ff027b82 */ /* 0x000e220000000800 */
[----:B------:R-:W-:Y:S01]  /*24540*/  BSSY B1, `(.L_x_561) ;  /* 0x000003b000017945 */ /* 0x000fe20003800000 */
[----:B0-----:R-:W-:-:S13]  /*24550*/  ISETP.LT.OR P0, PT, R2, 0x1, !P0 ;  /* 0x000000010200780c */ /* 0x001fda0004701670 */
[----:B------:R-:W-:Y:S05]  /*24560*/  @P0 BRA `(.L_x_562) ;  /* 0x0000000000e00947 */ /* 0x000fea0003800000 */
[----:B------:R-:W-:Y:S02]  /*24570*/  IMAD R2, R12, 0x2, R7 ;  /* 0x000000020c027824 */ /* 0x000fe400078e0207 */
[----:B------:R-:W-:Y:S02]  /*24580*/  IMAD.SHL.U32 R4, R4, 0x100, RZ ;  /* 0x0000010004047824 */ /* 0x000fe400078e00ff */
[----:B------:R-:W-:Y:S02]  /*24590*/  IMAD.SHL.U32 R2, R2, 0x80, RZ ;  /* 0x0000008002027824 */ /* 0x000fe400078e00ff */
[----:B------:R-:W-:Y:S02]  /*245a0*/  IMAD.MOV.U32 R14, RZ, RZ, RZ ;  /* 0x000000ffff0e7224 */ /* 0x000fe400078e00ff */
[----:B------:R-:W-:Y:S02]  /*245b0*/  IMAD.MOV.U32 R3, RZ, RZ, R16 ;  /* 0x000000ffff037224 */ /* 0x000fe400078e0010 */
[----:B------:R-:W-:-:S02]  /*245c0*/  IMAD.MOV.U32 R5, RZ, RZ, R0 ;  /* 0x000000ffff057224 */ /* 0x000fc400078e0000 */
[----:B------:R-:W-:-:S07]  /*245d0*/  IMAD.MOV.U32 R9, RZ, RZ, R8 ;  /* 0x000000ffff097224 */ /* 0x000fce00078e0008 */
.L_x_565:
[----:B------:R-:W0:Y:S01]  /*245e0*/  S2UR UR6, SR_CgaCtaId ;  /* 0x00000000000679c3 */ /* 0x000e220000008800 */
[----:B------:R-:W-:Y:S02]  /*245f0*/  MOV R12, 0x400 ;  /* 0x00000400000c7802 */ /* 0x000fe40000000f00 */
[----:B------:R-:W-:Y:S01]  /*24600*/  SHF.L.U32 R13, R5, 0x1f, RZ ;  /* 0x0000001f050d7819 */ /* 0x000fe200000006ff */
[----:B0-----:R-:W-:-:S05]  /*24610*/  IMAD.U32 R7, RZ, RZ, UR6 ;  /* 0x00000006ff077e24 */ /* 0x001fca000f8e00ff */
[----:B------:R-:W-:-:S05]  /*24620*/  LEA R12, R7, R12, 0x18 ;  /* 0x0000000c070c7211 */ /* 0x000fca00078ec0ff */
[----:B------:R-:W-:-:S04]  /*24630*/  IMAD R18, R9, 0x8, R12 ;  /* 0x0000000809127824 */ /* 0x000fc800078e020c */
[----:B------:R-:W0:Y:S02]  /*24640*/  SYNCS.PHASECHK.TRANS64.TRYWAIT P0, [R18+URZ+0x38], R13 ;  /* 0x0000380d120075a7 */ /* 0x000e24000800017f */
[----:B0-----:R-:W-:Y:S05]  /*24650*/  @!P0 BRA `(.L_x_563) ;  /* 0x0000001000148947 */ /* 0x001fea0003800000 */
.L_x_585:
[----:B------:R-:W1:Y:S01]  /*24660*/  S2R R15, SR_TID.X ;  /* 0x00000000000f7919 */ /* 0x000e620000002100 */
[----:B------:R-:W-:-:S04]  /*24670*/  UPRMT UR6, UR21, 0x9910, URZ ;  /* 0x0000991015067896 */ /* 0x000fc8000800003f */
[----:B------:R-:W-:Y:S01]  /*24680*/  UISETP.NE.AND UP0, UPT, UR6, 0x2, UPT ;  /* 0x000000020600788c */ /* 0x000fe2000bf05270 */
[----:B-1----:R-:W-:-:S13]  /*24690*/  LOP3.LUT P0, RZ, R15, 0x7f, RZ, 0xc0, !PT ;  /* 0x0000007f0fff7812 */ /* 0x002fda000780c0ff */
[----:B0-----:R-:W0:Y:S02]  /*246a0*/  @!P0 LDC R13, c[0x0][0x500] ;  /* 0x00014000ff0d8b82 */ /* 0x001e240000000800 */
[----:B0-----:R0:W-:Y:S01]  /*246b0*/  @!P0 SYNCS.ARRIVE.TRANS64 RZ, [R18+URZ], R13 ;  /* 0x0000000d12ff89a7 */ /* 0x0011e2000800003f */
[----:B------:R-:W-:-:S13]  /*246c0*/  PLOP3.LUT P0, PT, PT, PT, UP0, 0x80, 0x0 ;  /* 0x000000000000781c */ /* 0x000fda0003f0f008 */
[----:B0-----:R-:W-:Y:S05]  /*246d0*/  @P0 BRA `(.L_x_564) ;  /* 0x0000000000040947 */ /* 0x001fea0003800000 */
[----:B------:R-:W-:Y:S01]  /*246e0*/  BPT.TRAP 0x1 ;  /* 0x000000040000795c */ /* 0x000fe20000300000 */
.L_x_564:
[----:B------:R-:W-:Y:S01]  /*246f0*/  IMAD.SHL.U32 R13, R9, 0x4000, RZ ;  /* 0x00004000090d7824 */ /* 0x000fe200078e00ff */
[----:B------:R-:W-:Y:S01]  /*24700*/  R2UR UR8, R12 ;  /* 0x000000000c0872ca */ /* 0x000fe200000e0000 */
[----:B------:R-:W-:Y:S01]  /*24710*/  VIADD R3, R3, 0xffffffff ;  /* 0xffffffff03037836 */ /* 0x000fe20000000000 */
[----:B------:R-:W-:Y:S01]  /*24720*/  R2UR UR9, R18 ;  /* 0x00000000120972ca */ /* 0x000fe200000e0000 */
[--C-:B------:R-:W-:Y:S01]  /*24730*/  IMAD R15, R7, 0x2000, R13.reuse ;  /* 0x00002000070f7824 */ /* 0x100fe200078e020d */
[----:B------:R-:W-:Y:S01]  /*24740*/  IADD3 R12, R12, 0x1c180, R13 ;  /* 0x0001c1800c0c7810 */ /* 0x000fe20007ffe00d */
[----:B------:R-:W-:Y:S01]  /*24750*/  UIADD3 UR6, UP0, UR24, 0xf0, URZ ;  /* 0x000000f018067890 */ /* 0x000fe2000ff1e03f */
[----:B------:R-:W-:Y:S01]  /*24760*/  R2UR UR11, R2 ;  /* 0x00000000020b72ca */ /* 0x000fe200000e0000 */
[----:B------:R-:W-:Y:S01]  /*24770*/  UIADD3 UR26, UP1, UR24, 0x1f0, URZ ;  /* 0x000001f0181a7890 */ /* 0x000fe2000ff3e03f */
[----:B------:R-:W-:Y:S01]  /*24780*/  R2UR UR7, R15 ;  /* 0x000000000f0772ca */ /* 0x000fe200000e0000 */
[----:B------:R-:W-:Y:S01]  /*24790*/  VIADD R9, R9, 0x1 ;  /* 0x0000000109097836 */ /* 0x000fe20000000000 */
[----:B------:R-:W-:Y:S01]  /*247a0*/  R2UR UR10, R14 ;  /* 0x000000000e0a72ca */ /* 0x000fe200000e0000 */
[----:B------:R-:W-:Y:S01]  /*247b0*/  UIADD3.X UR27, URZ, UR25, URZ, UP1, !UPT ;  /* 0x000000193f1b7290 */ /* 0x000fe20008ffe43f */
[----:B------:R-:W-:Y:S01]  /*247c0*/  R2UR UR12, R11 ;  /* 0x000000000b0c72ca */ /* 0x000fe200000e0000 */
[----:B------:R-:W-:Y:S01]  /*247d0*/  UMOV UR20, 0x30000 ;  /* 0x0003000000147882 */ /* 0x000fe20000000000 */
[----:B------:R-:W-:Y:S01]  /*247e0*/  R2UR UR17, R12 ;  /* 0x000000000c1172ca */ /* 0x000fe200000e0000 */
[----:B------:R-:W-:Y:S01]  /*247f0*/  UMOV UR14, 0x0 ;  /* 0x00000000000e7882 */ /* 0x000fe20000000000 */
[----:B------:R-:W-:Y:S01]  /*24800*/  R2UR UR19, R4 ;  /* 0x00000000041372ca */ /* 0x000fe200000e0000 */
[----:B------:R-:W-:Y:S01]  /*24810*/  UMOV UR15, 0x10000000 ;  /* 0x10000000000f7882 */ /* 0x000fe20000000000 */
[----:B------:R-:W-:Y:S01]  /*24820*/  ISETP.GT.AND P1, PT, R3, 0x1, PT ;  /* 0x000000010300780c */ /* 0x000fe20003f24270 */
[----:B------:R-:W-:Y:S01]  /*24830*/  VIADD R14, R14, 0x40 ;  /* 0x000000400e0e7836 */ /* 0x000fe20000000000 */
[----:B------:R-:W-:Y:S01]  /*24840*/  ISETP.NE.AND P0, PT, R9, 0x7, PT ;  /* 0x000000070900780c */ /* 0x000fe20003f05270 */
[----:B------:R-:W-:-:S02]  /*24850*/  UIADD3 UR8, UR8, 0x180, UR7 ;  /* 0x0000018008087890 */ /* 0x000fc4000fffe007 */
[----:B------:R-:W-:Y:S01]  /*24860*/  UIADD3.X UR7, URZ, UR25, URZ, UP0, !UPT ;  /* 0x000000193f077290 */ /* 0x000fe200087fe43f */
[----:B------:R-:W-:Y:S02]  /*24870*/  SEL R12, RZ, 0x1, P0 ;  /* 0x00000001ff0c7807 */ /* 0x000fe40000000000 */
[----:B------:R-:W-:Y:S02]  /*24880*/  SEL R9, R9, RZ, P0 ;  /* 0x000000ff09097207 */ /* 0x000fe40000000000 */
[----:B------:R-:W-:-:S04]  /*24890*/  LOP3.LUT R5, R5, R12, RZ, 0x3c, !PT ;  /* 0x0000000c05057212 */ /* 0x000fc800078e3cff */
[----:B------:R0:W-:Y:S02]  /*248a0*/  UTMALDG.3D.MULTICAST [UR8], [UR6], UR20, desc[UR14] ;  /* 0x00000e08060073b4 */ /* 0x0001e40008011814 */
[----:B0-----:R-:W-:Y:S01]  /*248b0*/  UMOV UR8, UR17 ;  /* 0x0000001100087c82 */ /* 0x001fe20008000000 */
[----:B------:R-:W-:Y:S02]  /*248c0*/  UMOV UR11, UR19 ;  /* 0x00000013000b7c82 */ /* 0x000fe40008000000 */
[----:B------:R0:W-:Y:S02]  /*248d0*/  UTMALDG.3D [UR8], [UR26], desc[UR14] ;  /* 0x00000e081a0075b4 */ /* 0x0001e40008011000 */
[----:B0-----:R-:W-:Y:S05]  /*248e0*/  @P1 BRA `(.L_x_565) ;  /* 0xfffffffc003c1947 */ /* 0x001fea000383ffff */
.L_x_562:
[----:B------:R-:W-:Y:S05]  /*248f0*/  BSYNC B1 ;  /* 0x0000000000017941 */ /* 0x000fea0003800000 */
.L_x_561:
[----:B------:R-:W2:Y:S01]  /*24900*/  LDL.LU R17, [R1+0x458] ;  /* 0x0004580001117983 */ /* 0x000ea20000300800 */
[----:B------:R-:W-:Y:S01]  /*24910*/  LOP3.LUT P1, RZ, R10, 0xff, RZ, 0xc0, !PT ;  /* 0x000000ff0aff7812 */ /* 0x000fe2000782c0ff */
[----:B------:R-:W-:Y:S01]  /*24920*/  IMAD.IADD R8, R6, 0x1, R8 ;  /* 0x0000000106087824 */ /* 0x000fe200078e0208 */
[----:B------:R-:W-:Y:S01]  /*24930*/  ULDC.64 UR6, c[0x0][0x650] ;  /* 0x0001940000067ab9 */ /* 0x000fe20000000a00 */
[----:B------:R-:W3:Y:S01]  /*24940*/  LDL.LU R15, [R1+0x45c] ;  /* 0x00045c00010f7983 */ /* 0x000ee20000300800 */
[----:B------:R-:W-:Y:S01]  /*24950*/  BSSY B1, `(.L_x_566) ;  /* 0x0000070000017945 */ /* 0x000fe20003800000 */
[C---:B------:R-:W-:Y:S01]  /*24960*/  IMAD.WIDE.U32 R2, R8.reuse, 0x24924925, RZ ;  /* 0x2492492508027825 */ /* 0x040fe200078e00ff */
[C---:B------:R-:W-:Y:S02]  /*24970*/  ISETP.GT.U32.AND P0, PT, R8.reuse, 0x6, PT ;  /* 0x000000060800780c */ /* 0x040fe40003f04070 */
[----:B------:R-:W-:Y:S01]  /*24980*/  PRMT R10, RZ, 0x7610, R10 ;  /* 0x00007610ff0a7816 */ /* 0x000fe2000000000a */
[----:B------:R-:W-:Y:S01]  /*24990*/  IMAD.IADD R2, R8, 0x1, -R3 ;  /* 0x0000000108027824 */ /* 0x000fe200078e0a03 */
[----:B------:R-:W-:Y:S01]  /*249a0*/  ISETP.LT.U32.AND P0, PT, R6, 0x7, P0 ;  /* 0x000000070600780c */ /* 0x000fe20000701070 */
[----:B------:R-:W-:-:S02]  /*249b0*/  IMAD.MOV.U32 R12, RZ, RZ, -0x1 ;  /* 0xffffffffff0c7424 */ /* 0x000fc400078e00ff */
[----:B------:R-:W0:Y:S01]  /*249c0*/  @P1 S2R R7, SR_CgaCtaId ;  /* 0x0000000000071919 */ /* 0x000e220000008800 */
[----:B------:R-:W-:Y:S01]  /*249d0*/  LEA.HI R2, R2, R3, RZ, 0x1f ;  /* 0x0000000302027211 */ /* 0x000fe200078ff8ff */
[----:B------:R-:W-:Y:S01]  /*249e0*/  IMAD.MOV.U32 R11, RZ, RZ, -0x1 ;  /* 0xffffffffff0b7424 */ /* 0x000fe200078e00ff */
[----:B------:R-:W-:Y:S02]  /*249f0*/  SEL R3, RZ, 0x1, !P0 ;  /* 0x00000001ff037807 */ /* 0x000fe40004000000 */
[----:B------:R-:W-:Y:S02]  /*24a00*/  @P1 MOV R4, 0x400 ;  /* 0x0000040000041802 */ /* 0x000fe40000000f00 */
[----:B------:R-:W-:Y:S02]  /*24a10*/  LOP3.LUT R0, R0, R3, RZ, 0x3c, !PT ;  /* 0x0000000300007212 */ /* 0x000fe400078e3cff */
[--C-:B------:R-:W-:Y:S02]  /*24a20*/  SHF.R.U32.HI R3, RZ, 0x2, R2.reuse ;  /* 0x00000002ff037819 */ /* 0x100fe40000011602 */
[----:B------:R-:W-:-:S03]  /*24a30*/  PRMT R2, RZ, 0x7610, R2 ;  /* 0x00007610ff027816 */ /* 0x000fc60000000002 */
[----:B------:R-:W-:Y:S01]  /*24a40*/  IMAD R8, R3, -0x7, R8 ;  /* 0xfffffff903087824 */ /* 0x000fe200078e0208 */
[----:B0-----:R-:W-:-:S04]  /*24a50*/  @P1 LEA R4, R7, R4, 0x18 ;  /* 0x0000000407041211 */ /* 0x001fc800078ec0ff */
[----:B------:R0:W-:Y:S01]  /*24a60*/  @P1 SYNCS.ARRIVE.TRANS64.A1T0 RZ, [R4+URZ+0x88], RZ ;  /* 0x000088ff04ff19a7 */ /* 0x0001e2000810003f */
[----:B------:R-:W-:Y:S01]  /*24a70*/  ISETP.GE.U32.AND P1, PT, R6, 0x7, PT ;  /* 0x000000070600780c */ /* 0x000fe20003f26070 */
[----:B0-----:R-:W-:-:S12]  /*24a80*/  IMAD.MOV.U32 R4, RZ, RZ, -0x1 ;  /* 0xffffffffff047424 */ /* 0x001fd800078e00ff */
[----:B------:R-:W-:Y:S02]  /*24a90*/  @P1 LOP3.LUT R0, R0, 0x1, R3, 0x78, !PT ;  /* 0x0000000100001812 */ /* 0x000fe400078e7803 */
[----:B---3--:R-:W-:-:S04]  /*24aa0*/  IADD3 R15, P0, R15, UR22, RZ ;  /* 0x000000160f0f7c10 */ /* 0x008fc8000ff1e0ff */
[----:B--2---:R-:W-:Y:S01]  /*24ab0*/  IADD3.X R17, R17, UR16, RZ, P0, !PT ;  /* 0x0000001011117c10 */ /* 0x004fe200087fe4ff */
[----:B------:R0:W-:Y:S01]  /*24ac0*/  STL [R1+0x45c], R15 ;  /* 0x00045c0f01007387 */ /* 0x0001e20000100800 */
[----:B------:R-:W-:-:S03]  /*24ad0*/  ISETP.GE.U32.AND P0, PT, R15, UR6, PT ;  /* 0x000000060f007c0c */ /* 0x000fc6000bf06070 */
[----:B------:R0:W-:Y:S01]  /*24ae0*/  STL [R1+0x458], R17 ;  /* 0x0004581101007387 */ /* 0x0001e20000100800 */
[----:B------:R-:W-:-:S13]  /*24af0*/  ISETP.GE.U32.AND.EX P0, PT, R17, UR7, PT, P0 ;  /* 0x0000000711007c0c */ /* 0x000fda000bf06100 */
[----:B0-----:R-:W-:Y:S05]  /*24b00*/  @P0 BRA `(.L_x_567) ;  /* 0x0000000400500947 */ /* 0x001fea0003800000 */
[----:B------:R-:W0:Y:S01]  /*24b10*/  S2R R9, SR_CTAID.X ;  /* 0x0000000000097919 */ /* 0x000e220000002500 */
[----:B------:R-:W-:Y:S01]  /*24b20*/  ULDC UR6, c[0x0][0x150] ;  /* 0x0000540000067ab9 */ /* 0x000fe20000000800 */
[----:B------:R-:W1:Y:S01]  /*24b30*/  LDC R4, c[0x0][0x144] ;  /* 0x00005100ff047b82 */ /* 0x000e620000000800 */
[----:B------:R-:W-:Y:S01]  /*24b40*/  ULDC UR9, c[0x0][0x630] ;  /* 0x00018c0000097ab9 */ /* 0x000fe20000000800 */
[----:B------:R-:W2:Y:S06]  /*24b50*/  S2R R2, SR_CTAID.Y ;  /* 0x0000000000027919 */ /* 0x000eac0000002600 */
[----:B------:R-:W3:Y:S01]  /*24b60*/  LDC R13, c[0x0][0x148] ;  /* 0x00005200ff0d7b82 */ /* 0x000ee20000000800 */
[----:B0-----:R-:W-:-:S02]  /*24b70*/  I2FP.F32.U32 R3, R9 ;  /* 0x0000000900037245 */ /* 0x001fc40000201000 */
[----:B--2---:R-:W-:-:S03]  /*24b80*/  I2FP.F32.U32 R5, R2 ;  /* 0x0000000200057245 */ /* 0x004fc60000201000 */
[----:B------:R-:W-:Y:S01]  /*24b90*/  FMUL R3, R3, UR6 ;  /* 0x0000000603037c20 */ /* 0x000fe20008400000 */
[----:B------:R-:W-:Y:S02]  /*24ba0*/  ULDC UR6, c[0x0][0x154] ;  /* 0x0000550000067ab9 */ /* 0x000fe40000000800 */
[----:B------:R-:W-:Y:S01]  /*24bb0*/  FMUL R11, R5, UR6 ;  /* 0x00000006050b7c20 */ /* 0x000fe20008400000 */
[----:B------:R-:W-:Y:S02]  /*24bc0*/  ULDC.64 UR6, c[0x0][0x628] ;  /* 0x00018a0000067ab9 */ /* 0x000fe40000000a00 */
[----:B------:R-:W0:Y:S01]  /*24bd0*/  F2I.U32.TRUNC.NTZ R3, R3 ;  /* 0x0000000300037305 */ /* 0x000e22000020f000 */
[----:B------:R-:W-:-:S04]  /*24be0*/  ISETP.NE.U32.AND P0, PT, RZ, UR6, PT ;  /* 0x00000006ff007c0c */ /* 0x000fc8000bf05070 */
[----:B------:R-:W-:-:S03]  /*24bf0*/  ISETP.NE.AND.EX P0, PT, RZ, UR7, PT, P0 ;  /* 0x00000007ff007c0c */ /* 0x000fc6000bf05300 */
[----:B------:R-:W2:Y:S01]  /*24c00*/  F2I.U32.TRUNC.NTZ R11, R11 ;  /* 0x0000000b000b7305 */ /* 0x000ea2000020f000 */
[----:B0-----:R-:W-:Y:S02]  /*24c10*/  IMAD.MOV R5, RZ, RZ, -R3 ;  /* 0x000000ffff057224 */ /* 0x001fe400078e0a03 */
[----:B------:R-:W-:Y:S02]  /*24c20*/  IMAD.MOV.U32 R3, RZ, RZ, R17 ;  /* 0x000000ffff037224 */ /* 0x000fe400078e0011 */
[----:B-1----:R-:W-:Y:S02]  /*24c30*/  IMAD R9, R4, R5, R9 ;  /* 0x0000000504097224 */ /* 0x002fe400078e0209 */
[----:B--2---:R-:W-:-:S04]  /*24c40*/  IMAD.MOV R4, RZ, RZ, -R11 ;  /* 0x000000ffff047224 */ /* 0x004fc800078e0a0b */
[----:B---3--:R-:W-:Y:S02]  /*24c50*/  @P4 IMAD R9, R13, R4, R2 ;  /* 0x000000040d094224 */ /* 0x008fe400078e0202 */
[----:B------:R-:W-:Y:S01]  /*24c60*/  IMAD.MOV.U32 R2, RZ, RZ, R15 ;  /* 0x000000ffff027224 */ /* 0x000fe200078e000f */
[----:B------:R-:W-:Y:S06]  /*24c70*/  @!P0 BRA `(.L_x_568) ;  /* 0x0000000000288947 */ /* 0x000fec0003800000 */
[----:B------:R-:W-:Y:S02]  /*24c80*/  ULDC UR8, c[0x0][0x634] ;  /* 0x00018d0000087ab9 */ /* 0x000fe40000000800 */
[----:B------:R-:W-:-:S05]  /*24c90*/  IADD3 R3, P0, R15, UR8, RZ ;  /* 0x000000080f037c10 */ /* 0x000fca000ff1e0ff */
[----:B------:R-:W-:-:S04]  /*24ca0*/  IMAD.X R11, RZ, RZ, R17, P0 ;  /* 0x000000ffff0b7224 */ /* 0x000fc800000e0611 */
[----:B------:R-:W-:-:S04]  /*24cb0*/  IMAD.WIDE.U32 R4, R11, UR6, RZ ;  /* 0x000000060b047c25 */ /* 0x000fc8000f8e00ff */
[----:B------:R-:W-:-:S04]  /*24cc0*/  IMAD.WIDE.U32 R4, P0, R3, UR7, R4 ;  /* 0x0000000703047c25 */ /* 0x000fc8000f800004 */
[----:B------:R-:W-:-:S04]  /*24cd0*/  IMAD.WIDE.U32 R2, R3, UR6, RZ ;  /* 0x0000000603027c25 */ /* 0x000fc8000f8e00ff */
[----:B------:R-:W-:Y:S01]  /*24ce0*/  IMAD.MOV.U32 R2, RZ, RZ, R5 ;  /* 0x000000ffff027224 */ /* 0x000fe200078e0005 */
[----:B------:R-:W-:Y:S01]  /*24cf0*/  IADD3 RZ, P1, R3, R4, RZ ;  /* 0x0000000403ff7210 */ /* 0x000fe20007f3e0ff */
[----:B------:R-:W-:-:S04]  /*24d00*/  IMAD.X R3, RZ, RZ, RZ, P0 ;  /* 0x000000ffff037224 */ /* 0x000fc800000e06ff */
[----:B------:R-:W-:-:S08]  /*24d10*/  IMAD.WIDE.U32.X R2, R11, UR7, R2, P1 ;  /* 0x000000070b027c25 */ /* 0x000fd000088e0402 */
.L_x_568:
[--C-:B------:R-:W-:Y:S01]  /*24d20*/  SHF.R.U64 R11, R2, UR9, R3.reuse ;  /* 0x00000009020b7c19 */ /* 0x100fe20008001203 */
[----:B------:R-:W-:Y:S01]  /*24d30*/  ULDC.64 UR6, c[0x0][0x620] ;  /* 0x0001880000067ab9 */ /* 0x000fe20000000a00 */
[----:B------:R-:W-:Y:S01]  /*24d40*/  SHF.R.U32.HI R2, RZ, UR9, R3 ;  /* 0x00000009ff027c19 */ /* 0x000fe20008011603 */
[----:B------:R-:W-:Y:S01]  /*24d50*/  IMAD.MOV.U32 R3, RZ, RZ, R17 ;  /* 0x000000ffff037224 */ /* 0x000fe200078e0011 */
[----:B------:R-:W-:Y:S01]  /*24d60*/  IADD3 R13, P0, RZ, -R11, RZ ;  /* 0x8000000bff0d7210 */ /* 0x000fe20007f1e0ff */
[----:B------:R-:W-:-:S04]  /*24d70*/  ULDC.64 UR8, c[0x0][0x640] ;  /* 0x0001900000087ab9 */ /* 0x000fc80000000a00 */
[----:B------:R-:W-:Y:S01]  /*24d80*/  IMAD.X R2, RZ, RZ, ~R2, P0 ;  /* 0x000000ffff027224 */ /* 0x000fe200000e0e02 */
[----:B------:R-:W-:-:S03]  /*24d90*/  ISETP.NE.U32.AND P0, PT, RZ, UR8, PT ;  /* 0x00000008ff007c0c */ /* 0x000fc6000bf05070 */
[----:B------:R-:W-:Y:S01]  /*24da0*/  IMAD R2, R2, UR6, RZ ;  /* 0x0000000602027c24 */ /* 0x000fe2000f8e02ff */
[----:B------:R-:W-:-:S03]  /*24db0*/  ISETP.NE.AND.EX P0, PT, RZ, UR9, PT, P0 ;  /* 0x00000009ff007c0c */ /* 0x000fc6000bf05300 */
[----:B------:R-:W-:Y:S02]  /*24dc0*/  IMAD R5, R13, UR7, R2 ;  /* 0x000000070d057c24 */ /* 0x000fe4000f8e0202 */
[----:B------:R-:W-:-:S04]  /*24dd0*/  IMAD.MOV.U32 R2, RZ, RZ, R15 ;  /* 0x000000ffff027224 */ /* 0x000fc800078e000f */
[----:B------:R-:W-:Y:S01]  /*24de0*/  IMAD.WIDE.U32 R2, R13, UR6, R2 ;  /* 0x000000060d027c25 */ /* 0x000fe2000f8e0002 */
[----:B------:R-:W-:-:S03]  /*24df0*/  ULDC UR6, c[0x0][0x618] ;  /* 0x0001860000067ab9 */ /* 0x000fc60000000800 */
[----:B------:R-:W-:-:S05]  /*24e00*/  IMAD.IADD R3, R3, 0x1, R5 ;  /* 0x0000000103037824 */ /* 0x000fca00078e0205 */
[--C-:B------:R-:W-:Y:S02]  /*24e10*/  SHF.R.U64 R12, R2, UR6, R3.reuse ;  /* 0x00000006020c7c19 */ /* 0x100fe40008001203 */
[----:B------:R-:W-:Y:S01]  /*24e20*/  SHF.R.U32.HI R3, RZ, UR6, R3 ;  /* 0x00000006ff037c19 */ /* 0x000fe20008011603 */
[----:B------:R-:W-:-:S03]  /*24e30*/  ULDC UR6, c[0x0][0x608] ;  /* 0x0001820000067ab9 */ /* 0x000fc60000000800 */
[--C-:B------:R-:W-:Y:S02]  /*24e40*/  SHF.R.U64 R13, R12, UR6, R3.reuse ;  /* 0x000000060c0d7c19 */ /* 0x100fe40008001203 */
[----:B------:R-:W-:Y:S01]  /*24e50*/  SHF.R.U32.HI R2, RZ, UR6, R3 ;  /* 0x00000006ff027c19 */ /* 0x000fe20008011603 */
[----:B------:R-:W-:-:S03]  /*24e60*/  ULDC UR6, c[0x0][0x658] ;  /* 0x0001960000067ab9 */ /* 0x000fc60000000800 */
[--C-:B------:R-:W-:Y:S02]  /*24e70*/  SHF.R.U64 R14, R13, UR6, R2.reuse ;  /* 0x000000060d0e7c19 */ /* 0x100fe40008001202 */
[----:B------:R-:W-:-:S03]  /*24e80*/  SHF.R.U32.HI R15, RZ, UR6, R2 ;  /* 0x00000006ff0f7c19 */ /* 0x000fc60008011602 */
[----:B------:R-:W-:Y:S02]  /*24e90*/  IMAD.MOV.U32 R2, RZ, RZ, R14 ;  /* 0x000000ffff027224 */ /* 0x000fe400078e000e */
        /* <DEDUP_REMOVED lines=12> */
.L_x_569:
[----:B------:R-:W-:Y:S01]  /*24f60*/  ULDC UR6, c[0x0][0x648] ;  /* 0x0001920000067ab9 */ /* 0x000fe20000000800 */
[----:B------:R-:W-:Y:S02]  /*24f70*/  LOP3.LUT R13, R13, UR18, RZ, 0xc0, !PT ;  /* 0x000000120d0d7c12 */ /* 0x000fe4000f8ec0ff */
[----:B------:R-:W-:Y:S01]  /*24f80*/  SHF.R.U64 R2, R2, UR6, R3 ;  /* 0x0000000602027c19 */ /* 0x000fe20008001203 */
[----:B------:R-:W-:-:S04]  /*24f90*/  ULDC UR6, c[0x0][0x638] ;  /* 0x00018e0000067ab9 */ /* 0x000fc80000000800 */
[----:B------:R-:W-:Y:S02]  /*24fa0*/  IMAD.MOV R3, RZ, RZ, -R2 ;  /* 0x000000ffff037224 */ /* 0x000fe400078e0a02 */
[----:B------:R-:W-:Y:S02]  /*24fb0*/  IMAD R4, R2, UR5, R13 ;  /* 0x0000000502047c24 */ /* 0x000fe4000f8e020d */
[----:B------:R-:W-:Y:S01]  /*24fc0*/  IMAD R14, R3, UR6, R14 ;  /* 0x00000006030e7c24 */ /* 0x000fe2000f8e020e */
[----:B------:R-:W-:Y:S01]  /*24fd0*/  ULDC UR6, c[0x0][0x610] ;  /* 0x0001840000067ab9 */ /* 0x000fe20000000800 */
[----:B------:R-:W-:Y:S01]  /*24fe0*/  LOP3.LUT R3, R12, UR4, RZ, 0xc0, !PT ;  /* 0x000000040c037c12 */ /* 0x000fe2000f8ec0ff */
[----:B------:R-:W-:Y:S01]  /*24ff0*/  IMAD R9, R4, UR6, R9 ;  /* 0x0000000604097c24 */ /* 0x000fe2000f8e0209 */
[----:B------:R-:W-:Y:S01]  /*25000*/  ULDC UR6, c[0x0][0x600] ;  /* 0x0001800000067ab9 */ /* 0x000fe20000000800 */
[----:B------:R-:W-:Y:S02]  /*25010*/  IMAD.MOV.U32 R2, RZ, RZ, 0x1 ;  /* 0x00000001ff027424 */ /* 0x000fe400078e00ff */
[----:B------:R-:W-:-:S05]  /*25020*/  IMAD R14, R14, UR6, R3 ;  /* 0x000000060e0e7c24 */ /* 0x000fca000f8e0203 */
[----:B------:R-:W-:Y:S02]  /*25030*/  SEL R4, R14, R9, !P4 ;  /* 0x000000090e047207 */ /* 0x000fe40006000000 */
[----:B------:R-:W-:-:S07]  /*25040*/  SEL R12, R9, R14, !P4 ;  /* 0x0000000e090c7207 */ /* 0x000fce0006000000 */
.L_x_567:
[----:B------:R-:W-:Y:S05]  /*25050*/  BSYNC B1 ;  /* 0x0000000000017941 */ /* 0x000fea0003800000 */
.L_x_566:
[----:B------:R-:W-:-:S13]  /*25060*/  LOP3.LUT P0, RZ, R2, 0xff, RZ, 0xc0, !PT ;  /* 0x000000ff02ff7812 */ /* 0x000fda000780c0ff */
[----:B------:R-:W-:Y:S05]  /*25070*/  @P0 BRA `(.L_x_570) ;  /* 0xfffffff400200947 */ /* 0x000fea000383ffff */
[----:B------:R-:W-:Y:S05]  /*25080*/  BSYNC B0 ;  /* 0x0000000000007941 */ /* 0x000fea0003800000 */
.L_x_559:
[----:B------:R-:W-:-:S03]  /*25090*/  UMOV UR6, 0xffffffff ;  /* 0xffffffff00067882 */ /* 0x000fc60000000000 */
[----:B------:R-:W-:Y:S05]  /*250a0*/  BRA.DIV UR6, `(.L_x_571) ;  /* 0x0000000606947947 */ /* 0x000fea000b800000 */
[----:B------:R-:W-:-:S13]  /*250b0*/  ELECT P0, URZ, PT ;  /* 0x00000000003f782f */ /* 0x000fda0003800000 */
.L_x_588:
[----:B------:R-:W-:Y:S04]  /*250c0*/  BSSY B0, `(.L_x_572) ;  /* 0x0000047000007945 */ /* 0x000fe80003800000 */
[----:B------:R-:W-:Y:S05]  /*250d0*/  @!P0 BRA `(.L_x_573) ;  /* 0x0000000400148947 */ /* 0x000fea0003800000 */
[----:B------:R-:W-:-:S04]  /*250e0*/  ULOP3.LUT UR6, UR13, 0x2, URZ, 0xfc, !UPT ;  /* 0x000000020d067892 */ /* 0x000fc8000f8efc3f */
[----:B------:R-:W-:-:S06]  /*250f0*/  UISETP.NE.AND UP0, UPT, UR6, 0x3, UPT ;  /* 0x000000030600788c */ /* 0x000fcc000bf05270 */
[----:B------:R-:W-:-:S13]  /*25100*/  PLOP3.LUT P0, PT, PT, PT, UP0, 0x80, 0x0 ;  /* 0x000000000000781c */ /* 0x000fda0003f0f008 */
[----:B------:R-:W-:Y:S05]  /*25110*/  @!P0 BRA `(.L_x_574) ;  /* 0x0000000000048947 */ /* 0x000fea0003800000 */
[----:B------:R-:W-:Y:S01]  /*25120*/  BPT.TRAP 0x1 ;  /* 0x000000040000795c */ /* 0x000fe20000300000 */
.L_x_574:
[----:B------:R-:W0:Y:S01]  /*25130*/  S2R R3, SR_CgaCtaId ;  /* 0x0000000000037919 */ /* 0x000e220000008800 */
[----:B------:R-:W-:-:S04]  /*25140*/  MOV R2, 0x400 ;  /* 0x0000040000027802 */ /* 0x000fc80000000f00 */
[----:B0-----:R-:W-:Y:S02]  /*25150*/  LEA R3, R3, R2, 0x18 ;  /* 0x0000000203037211 */ /* 0x001fe400078ec0ff */
[----:B------:R-:W-:-:S03]  /*25160*/  SHF.L.U32 R2, R0, 0x1f, RZ ;  /* 0x0000001f00027819 */ /* 0x000fc600000006ff */
[----:B------:R-:W-:-:S04]  /*25170*/  VIADD R3, R3, 0x38 ;  /* 0x0000003803037836 */ /* 0x000fc80000000000 */
[----:B------:R-:W-:-:S04]  /*25180*/  IMAD R5, R8, 0x8, R3 ;  /* 0x0000000808057824 */ /* 0x000fc800078e0203 */
[----:B------:R-:W0:Y:S02]  /*25190*/  SYNCS.PHASECHK.TRANS64.TRYWAIT P0, [R5+URZ], R2 ;  /* 0x00000002050075a7 */ /* 0x000e24000800017f */
[----:B0-----:R-:W-:Y:S05]  /*251a0*/  @!P0 BRA `(.L_x_575) ;  /* 0x0000000400748947 */ /* 0x001fea0003800000 */
.L_x_589:
[----:B------:R-:W-:-:S05]  /*251b0*/  VIADD R8, R8, 0x1 ;  /* 0x0000000108087836 */ /* 0x000fca0000000000 */
[----:B------:R-:W-:-:S04]  /*251c0*/  ISETP.NE.AND P0, PT, R8, 0x7, PT ;  /* 0x000000070800780c */ /* 0x000fc80003f05270 */
[----:B0-----:R-:W-:Y:S02]  /*251d0*/  SEL R5, RZ, 0x1, P0 ;  /* 0x00000001ff057807 */ /* 0x001fe40000000000 */
[----:B------:R-:W-:Y:S02]  /*251e0*/  SEL R8, R8, RZ, P0 ;  /* 0x000000ff08087207 */ /* 0x000fe40000000000 */
[----:B------:R-:W-:-:S03]  /*251f0*/  LOP3.LUT R5, R0, R5, RZ, 0x3c, !PT ;  /* 0x0000000500057212 */ /* 0x000fc600078e3cff */
[----:B------:R-:W-:Y:S01]  /*25200*/  IMAD R7, R8, 0x8, R3 ;  /* 0x0000000808077824 */ /* 0x000fe200078e0203 */
[----:B------:R-:W-:-:S04]  /*25210*/  SHF.L.U32 R0, R5, 0x1f, RZ ;  /* 0x0000001f05007819 */ /* 0x000fc800000006ff */
[----:B------:R-:W0:Y:S02]  /*25220*/  SYNCS.PHASECHK.TRANS64.TRYWAIT P0, [R7+URZ], R0 ;  /* 0x00000000070075a7 */ /* 0x000e24000800017f */
[----:B0-----:R-:W-:Y:S05]  /*25230*/  @!P0 BRA `(.L_x_576) ;  /* 0x0000000400648947 */ /* 0x001fea0003800000 */
.L_x_590:
[----:B0-----:R-:W-:-:S05]  /*25240*/  VIADD R0, R8, 0x1 ;  /* 0x0000000108007836 */ /* 0x001fca0000000000 */
[----:B------:R-:W-:-:S04]  /*25250*/  ISETP.NE.AND P0, PT, R0, 0x7, PT ;  /* 0x000000070000780c */ /* 0x000fc80003f05270 */
[----:B------:R-:W-:Y:S02]  /*25260*/  SEL R2, RZ, 0x1, P0 ;  /* 0x00000001ff027807 */ /* 0x000fe40000000000 */
[----:B------:R-:W-:Y:S02]  /*25270*/  SEL R4, R0, RZ, P0 ;  /* 0x000000ff00047207 */ /* 0x000fe40000000000 */
[----:B------:R-:W-:-:S03]  /*25280*/  LOP3.LUT R5, R5, R2, RZ, 0x3c, !PT ;  /* 0x0000000205057212 */ /* 0x000fc600078e3cff */
[----:B------:R-:W-:Y:S01]  /*25290*/  IMAD R7, R4, 0x8, R3 ;  /* 0x0000000804077824 */ /* 0x000fe200078e0203 */
[----:B------:R-:W-:-:S04]  /*252a0*/  SHF.L.U32 R0, R5, 0x1f, RZ ;  /* 0x0000001f05007819 */ /* 0x000fc800000006ff */
[----:B------:R-:W0:Y:S02]  /*252b0*/  SYNCS.PHASECHK.TRANS64.TRYWAIT P0, [R7+URZ], R0 ;  /* 0x00000000070075a7 */ /* 0x000e24000800017f */
[----:B0-----:R-:W-:Y:S05]  /*252c0*/  @!P0 BRA `(.L_x_577) ;  /* 0x0000000400548947 */ /* 0x001fea0003800000 */
.L_x_591:
        /* <DEDUP_REMOVED lines=9> */
.L_x_592:
        /* <DEDUP_REMOVED lines=9> */
.L_x_593:
        /* <DEDUP_REMOVED lines=9> */
.L_x_594:
[----:B0-----:R-:W-:-:S05]  /*25480*/  VIADD R0, R4, 0x1 ;  /* 0x0000000104007836 */ /* 0x001fca0000000000 */
[----:B------:R-:W-:-:S04]  /*25490*/  ISETP.NE.AND P0, PT, R0, 0x7, PT ;  /* 0x000000070000780c */ /* 0x000fc80003f05270 */
[----:B------:R-:W-:Y:S02]  /*254a0*/  SEL R2, RZ, 0x1, P0 ;  /* 0x00000001ff027807 */ /* 0x000fe40000000000 */
[----:B------:R-:W-:Y:S02]  /*254b0*/  SEL R0, R0, RZ, P0 ;  /* 0x000000ff00007207 */ /* 0x000fe40000000000 */
[----:B------:R-:W-:-:S03]  /*254c0*/  LOP3.LUT R2, R5, R2, RZ, 0x3c, !PT ;  /* 0x0000000205027212 */ /* 0x000fc600078e3cff */
[----:B------:R-:W-:Y:S01]  /*254d0*/  IMAD R3, R0, 0x8, R3 ;  /* 0x0000000800037824 */ /* 0x000fe200078e0203 */
[----:B------:R-:W-:-:S07]  /*254e0*/  SHF.L.U32 R0, R2, 0x1f, RZ ;  /* 0x0000001f02007819 */ /* 0x000fce00000006ff */
.L_x_581:
[----:B0-----:R0:W1:Y:S02]  /*254f0*/  SYNCS.PHASECHK.TRANS64.TRYWAIT P0, [R3+URZ], R0 ;  /* 0x00000000030075a7 */ /* 0x001064000800017f */
[----:B-1----:R-:W-:Y:S05]  /*25500*/  @!P0 NANOSLEEP.SYNCS 0x989680 ;  /* 0x009896800000895d */ /* 0x002fea0003900000 */
[----:B------:R-:W1:Y:S02]  /*25510*/  @!P0 SYNCS.PHASECHK.TRANS64 P0, [R3+URZ], R0 ;  /* 0x00000000030085a7 */ /* 0x000e64000800007f */
[----:B-1----:R-:W-:Y:S05]  /*25520*/  @!P0 BRA `(.L_x_581) ;  /* 0xfffffffc00f08947 */ /* 0x002fea000383ffff */
.L_x_573:
[----:B------:R-:W-:Y:S05]  /*25530*/  BSYNC B0 ;  /* 0x0000000000007941 */ /* 0x000fea0003800000 */
.L_x_572:
[----:B------:R-:W-:Y:S05]  /*25540*/  EXIT ;  /* 0x000000000000794d */ /* 0x000fea0003800000 */
.L_x_21:
[----:B--2---:R-:W-:-:S04]  /*25550*/  IMAD.U32 R3, RZ, RZ, UR6 ;  /* 0x00000006ff037e24 */ /* 0x004fc8000f8e00ff */
[----:B------:R2:W3:Y:S03]  /*25560*/  SYNCS.PHASECHK.TRANS64.TRYWAIT P1, [R3+URZ], R0 ;  /* 0x00000000030075a7 */ /* 0x0004e6000802017f */
[----:B---3--:R-:W-:Y:S05]  /*25570*/  @!P1 NANOSLEEP.SYNCS 0x989680 ;  /* 0x009896800000995d */ /* 0x008fea0003900000 */
[----:B------:R-:W3:Y:S02]  /*25580*/  @!P1 SYNCS.PHASECHK.TRANS64 P1, [R3+URZ], R0 ;  /* 0x00000000030095a7 */ /* 0x000ee4000802007f */
[----:B---3--:R-:W-:Y:S05]  /*25590*/  @!P1 BRA `(.L_x_21) ;  /* 0xfffffffc00ec9947 */ /* 0x008fea000383ffff */
[----:B------:R-:W-:Y:S05]  /*255a0*/  BRA `(.L_x_20) ;  /* 0xfffffdd800047947 */ /* 0x000fea000383ffff */
.L_x_27:
[----:B-----5:R2:W-:Y:S02]  /*255b0*/  STL [R1+0x470], R0 ;  /* 0x0004700001007387 */ /* 0x0205e40000100800 */
[----:B--2---:R-:W-:-:S04]  /*255c0*/  IMAD.U32 R0, RZ, RZ, UR16 ;  /* 0x00000010ff007e24 */ /* 0x004fc8000f8e00ff */
[----:B------:R2:W3:Y:S03]  /*255d0*/  SYNCS.PHASECHK.TRANS64.TRYWAIT P1, [R0+URZ], R2 ;  /* 0x00000002000075a7 */ /* 0x0004e6000802017f */
[----:B---3--:R-:W-:Y:S05]  /*255e0*/  @!P1 NANOSLEEP.SYNCS 0x989680 ;  /* 0x009896800000995d */ /* 0x008fea0003900000 */
[----:B------:R2:W3:Y:S02]  /*255f0*/  @!P1 SYNCS.PHASECHK.TRANS64 P1, [R0+URZ], R2 ;  /* 0x00000002000095a7 */ /* 0x0004e4000802007f */
[----:B--2---:R2:W5:Y:S02]  /*25600*/  LDL.LU R0, [R1+0x470] ;  /* 0x0004700001007983 */ /* 0x0045640000300800 */
[----:B--23--:R-:W-:Y:S05]  /*25610*/  @!P1 BRA `(.L_x_27) ;  /* 0xfffffffc00e49947 */ /* 0x00cfea000383ffff */
[----:B------:R-:W-:Y:S05]  /*25620*/  BRA `(.L_x_26) ;  /* 0xfffffe1800d07947 */ /* 0x000fea000383ffff */
.L_x_560:
[----:B------:R-:W-:Y:S01]  /*25630*/  BSSY B1, `(.L_x_582) ;  /* 0x0000006000017945 */ /* 0x000fe20003800000 */
[----:B------:R-:W-:-:S07]  /*25640*/  IMAD.MOV.U32 R2, RZ, RZ, -0x1 ;  /* 0xffffffffff027424 */ /* 0x000fce00078e00ff */
[----:B------:R-:W-:Y:S05]  /*25650*/  WARPSYNC.COLLECTIVE R2, `(.L_x_583) ;  /* 0x00000000020c7348 */ /* 0x000fea0003c00000 */
[----:B------:R-:W-:Y:S02]  /*25660*/  ELECT P0, UR62, PT ;  /* 0x00000000003e782f */ /* 0x000fe40003800000 */
[----:B------:R-:W-:Y:S01]  /*25670*/  MOV R2, UR62 ;  /* 0x0000003e00027c02 */ /* 0x000fe20008000f00 */
[----:B------:R-:W-:Y:S10]  /*25680*/  ENDCOLLECTIVE ;  /* 0x000000000000791b */ /* 0x000ff40003800000 */
.L_x_583:
[----:B------:R-:W-:Y:S05]  /*25690*/  BSYNC B1 ;  /* 0x0000000000017941 */ /* 0x000fea0003800000 */
.L_x_582:
[----:B------:R-:W-:Y:S05]  /*256a0*/  BRA `(.L_x_584) ;  /* 0xffffffec00a07947 */ /* 0x000fea000383ffff */
.L_x_563:
[----:B0-----:R0:W1:Y:S02]  /*256b0*/  SYNCS.PHASECHK.TRANS64.TRYWAIT P0, [R18+URZ+0x38], R13 ;  /* 0x0000380d120075a7 */ /* 0x001064000800017f */
[----:B-1----:R-:W-:Y:S05]  /*256c0*/  @!P0 NANOSLEEP.SYNCS 0x989680 ;  /* 0x009896800000895d */ /* 0x002fea0003900000 */
[----:B------:R-:W1:Y:S02]  /*256d0*/  @!P0 SYNCS.PHASECHK.TRANS64 P0, [R18+URZ+0x38], R13 ;  /* 0x0000380d120085a7 */ /* 0x000e64000800007f */
[----:B-1----:R-:W-:Y:S05]  /*256e0*/  @!P0 BRA `(.L_x_563) ;  /* 0xfffffffc00f08947 */ /* 0x002fea000383ffff */
[----:B------:R-:W-:Y:S05]  /*256f0*/  BRA `(.L_x_585) ;  /* 0xffffffec00d87947 */ /* 0x000fea000383ffff */
.L_x_571:
[----:B------:R-:W-:Y:S01]  /*25700*/  BSSY B0, `(.L_x_586) ;  /* 0x0000006000007945 */ /* 0x000fe20003800000 */
[----:B------:R-:W-:-:S07]  /*25710*/  IMAD.MOV.U32 R2, RZ, RZ, -0x1 ;  /* 0xffffffffff027424 */ /* 0x000fce00078e00ff */
[----:B------:R-:W-:Y:S05]  /*25720*/  WARPSYNC.COLLECTIVE R2, `(.L_x_587) ;  /* 0x00000000020c7348 */ /* 0x000fea0003c00000 */
[----:B------:R-:W-:Y:S02]  /*25730*/  ELECT P0, UR62, PT ;  /* 0x00000000003e782f */ /* 0x000fe40003800000 */
[----:B------:R-:W-:Y:S01]  /*25740*/  MOV R2, UR62 ;  /* 0x0000003e00027c02 */ /* 0x000fe20008000f00 */
[----:B------:R-:W-:Y:S10]  /*25750*/  ENDCOLLECTIVE ;  /* 0x000000000000791b */ /* 0x000ff40003800000 */
.L_x_587:
[----:B------:R-:W-:Y:S05]  /*25760*/  BSYNC B0 ;  /* 0x0000000000007941 */ /* 0x000fea0003800000 */
.L_x_586:
[----:B------:R-:W-:Y:S05]  /*25770*/  BRA `(.L_x_588) ;  /* 0xfffffff800507947 */ /* 0x000fea000383ffff */
.L_x_575:
[----:B0-----:R0:W1:Y:S02]  /*25780*/  SYNCS.PHASECHK.TRANS64.TRYWAIT P0, [R5+URZ], R2 ;  /* 0x00000002050075a7 */ /* 0x001064000800017f */
[----:B-1----:R-:W-:Y:S05]  /*25790*/  @!P0 NANOSLEEP.SYNCS 0x989680 ;  /* 0x009896800000895d */ /* 0x002fea0003900000 */
[----:B------:R-:W1:Y:S02]  /*257a0*/  @!P0 SYNCS.PHASECHK.TRANS64 P0, [R5+URZ], R2 ;  /* 0x00000002050085a7 */ /* 0x000e64000800007f */
[----:B-1----:R-:W-:Y:S05]  /*257b0*/  @!P0 BRA `(.L_x_575) ;  /* 0xfffffffc00f08947 */ /* 0x002fea000383ffff */
[----:B------:R-:W-:Y:S05]  /*257c0*/  BRA `(.L_x_589) ;  /* 0xfffffff800787947 */ /* 0x000fea000383ffff */
.L_x_576:
[----:B0-----:R0:W1:Y:S02]  /*257d0*/  SYNCS.PHASECHK.TRANS64.TRYWAIT P0, [R7+URZ], R0 ;  /* 0x00000000070075a7 */ /* 0x001064000800017f */
[----:B-1----:R-:W-:Y:S05]  /*257e0*/  @!P0 NANOSLEEP.SYNCS 0x989680 ;  /* 0x009896800000895d */ /* 0x002fea0003900000 */
[----:B------:R-:W1:Y:S02]  /*257f0*/  @!P0 SYNCS.PHASECHK.TRANS64 P0, [R7+URZ], R0 ;  /* 0x00000000070085a7 */ /* 0x000e64000800007f */
[----:B-1----:R-:W-:Y:S05]  /*25800*/  @!P0 BRA `(.L_x_576) ;  /* 0xfffffffc00f08947 */ /* 0x002fea000383ffff */
[----:B------:R-:W-:Y:S05]  /*25810*/  BRA `(.L_x_590) ;  /* 0xfffffff800887947 */ /* 0x000fea000383ffff */
.L_x_577:
[----:B0-----:R0:W1:Y:S02]  /*25820*/  SYNCS.PHASECHK.TRANS64.TRYWAIT P0, [R7+URZ], R0 ;  /* 0x00000000070075a7 */ /* 0x001064000800017f */
[----:B-1----:R-:W-:Y:S05]  /*25830*/  @!P0 NANOSLEEP.SYNCS 0x989680 ;  /* 0x009896800000895d */ /* 0x002fea0003900000 */
[----:B------:R-:W1:Y:S02]  /*25840*/  @!P0 SYNCS.PHASECHK.TRANS64 P0, [R7+URZ], R0 ;  /* 0x00000000070085a7 */ /* 0x000e64000800007f */
[----:B-1----:R-:W-:Y:S05]  /*25850*/  @!P0 BRA `(.L_x_577) ;  /* 0xfffffffc00f08947 */ /* 0x002fea000383ffff */
[----:B------:R-:W-:Y:S05]  /*25860*/  BRA `(.L_x_591) ;  /* 0xfffffff800987947 */ /* 0x000fea000383ffff */
.L_x_578:
[----:B0-----:R0:W1:Y:S02]  /*25870*/  SYNCS.PHASECHK.TRANS64.TRYWAIT P0, [R7+URZ], R0 ;  /* 0x00000000070075a7 */ /* 0x001064000800017f */
[----:B-1----:R-:W-:Y:S05]  /*25880*/  @!P0 NANOSLEEP.SYNCS 0x989680 ;  /* 0x009896800000895d */ /* 0x002fea0003900000 */
[----:B------:R-:W1:Y:S02]  /*25890*/  @!P0 SYNCS.PHASECHK.TRANS64 P0, [R7+URZ], R0 ;  /* 0x00000000070085a7 */ /* 0x000e64000800007f */
[----:B-1----:R-:W-:Y:S05]  /*258a0*/  @!P0 BRA `(.L_x_578) ;  /* 0xfffffffc00f08947 */ /* 0x002fea000383ffff */
[----:B------:R-:W-:Y:S05]  /*258b0*/  BRA `(.L_x_592) ;  /* 0xfffffff800a87947 */ /* 0x000fea000383ffff */
.L_x_579:
[----:B0-----:R0:W1:Y:S02]  /*258c0*/  SYNCS.PHASECHK.TRANS64.TRYWAIT P0, [R7+URZ], R0 ;  /* 0x00000000070075a7 */ /* 0x001064000800017f */
[----:B-1----:R-:W-:Y:S05]  /*258d0*/  @!P0 NANOSLEEP.SYNCS 0x989680 ;  /* 0x009896800000895d */ /* 0x002fea0003900000 */
[----:B------:R-:W1:Y:S02]  /*258e0*/  @!P0 SYNCS.PHASECHK.TRANS64 P0, [R7+URZ], R0 ;  /* 0x00000000070085a7 */ /* 0x000e64000800007f */
[----:B-1----:R-:W-:Y:S05]  /*258f0*/  @!P0 BRA `(.L_x_579) ;  /* 0xfffffffc00f08947 */ /* 0x002fea000383ffff */
[----:B------:R-:W-:Y:S05]  /*25900*/  BRA `(.L_x_593) ;  /* 0xfffffff800b87947 */ /* 0x000fea000383ffff */
.L_x_580:
[----:B0-----:R0:W1:Y:S02]  /*25910*/  SYNCS.PHASECHK.TRANS64.TRYWAIT P0, [R7+URZ], R0 ;  /* 0x00000000070075a7 */ /* 0x001064000800017f */
[----:B-1----:R-:W-:Y:S05]  /*25920*/  @!P0 NANOSLEEP.SYNCS 0x989680 ;  /* 0x009896800000895d */ /* 0x002fea0003900000 */
[----:B------:R-:W1:Y:S02]  /*25930*/  @!P0 SYNCS.PHASECHK.TRANS64 P0, [R7+URZ], R0 ;  /* 0x00000000070085a7 */ /* 0x000e64000800007f */
[----:B-1----:R-:W-:Y:S05]  /*25940*/  @!P0 BRA `(.L_x_580) ;  /* 0xfffffffc00f08947 */ /* 0x002fea000383ffff */
[----:B------:R-:W-:Y:S05]  /*25950*/  BRA `(.L_x_594) ;  /* 0xfffffff800c87947 */ /* 0x000fea000383ffff */
.L_x_595:
[----:B------:R-:W-:-:S00]  /*25960*/  BRA `(.L_x_595) ;  /* 0xfffffffc00fc7947 */ /* 0x000fc0000383ffff */
[----:B------:R-:W-:-:S00]  /*25970*/  NOP ;  /* 0x0000000000007918 */ /* 0x000fc00000000000 */
        /* <DEDUP_REMOVED lines=8> */
.L_x_596:


//--------------------- .nv.shared._ZN7cutlass13device_kernelINS_4gemm6kernel13GemmUniversalIN4cute5tupleIJiiiiEEENS1_10collective13CollectiveMmaINS1_37MainloopSm90TmaGmmaWarpSpecializedFP8ILi7ENS5_IJNS4_1CILi1EEENSA_ILi2EEESB_EEENS1_35KernelTmaWarpSpecializedCooperativeEEENS5_IJNSA_ILi256EEESG_NSA_ILi64EEEEEENS_12float_e5m2_tENS5_IJlSB_lEEESJ_SK_NS4_8TiledMMAINS4_8MMA_AtomIJNS4_4SM904GMMA31MMA_64x256x32_F32E5M2E5M2_SS_TNILNSO_7ScaleInE1ELSQ_1EEEEEENS4_6LayoutINS5_IJSC_SB_SB_EEENS5_IJSB_NSA_ILi0EEESV_EEEEENS5_IJNS4_10UnderscoreESY_SY_EEEEENS4_23SM90_TMA_LOAD_MULTICASTENS4_14ComposedLayoutINS4_7SwizzleILi2ELi4ELi3EEENS4_18smem_ptr_flag_bitsILi8EEENST_INS5_IJNSA_ILi8EEESH_EEENS5_IJSH_SB_EEEEEEEvNS4_8identityENS4_13SM90_TMA_LOADES1B_vS1C_EENS_8epilogue10collective6detail29Sm90TmaWarpSpecializedAdapterINS1G_15DefaultEpilogueISJ_SK_SK_NS1F_6thread17LinearCombinationISJ_Li1EffLNS1K_9ScaleType4KindE0ELNS_15FloatRoundStyleE2ESJ_EENS1_15EpilogueDefaultEEEEEvvEEEEvNT_6ParamsE --------------------------
	.section	.nv.shared._ZN7cutlass13device_kernelINS_4gemm6kernel13GemmUniversalIN4cute5tupleIJiiiiEEENS1_10collective13CollectiveMmaINS1_37MainloopSm90TmaGmmaWarpSpecializedFP8ILi7ENS5_IJNS4_1CILi1EEENSA_ILi2EEESB_EEENS1_35KernelTmaWarpSpecializedCooperativeEEENS5_IJNSA_ILi256EEESG_NSA_ILi64EEEEEENS_12float_e5m2_tENS5_IJlSB_lEEESJ_SK_NS4_8TiledMMAINS4_8MMA_AtomIJNS4_4SM904GMMA31MMA_64x256x32_F32E5M2E5M2_SS_TNILNSO_7ScaleInE1ELSQ_1EEEEEENS4_6LayoutINS5_IJSC_SB_SB_EEENS5_IJSB_NSA_ILi0EEESV_EEEEENS5_IJNS4_10UnderscoreESY_SY_EEEEENS4_23SM90_TMA_LOAD_MULTICASTENS4_14ComposedLayoutINS4_7SwizzleILi2ELi4ELi3EEENS4_18smem_ptr_flag_bitsILi8EEENST_INS5_IJNSA_ILi8EEESH_EEENS5_IJSH_SB_EEEEEEEvNS4_8identityENS4_13SM90_TMA_LOADES1B_vS1C_EENS_8epilogue10collective6detail29Sm90TmaWarpSpecializedAdapterINS1G_15DefaultEpilogueISJ_SK_SK_NS1F_6thread17LinearCombinationISJ_Li1EffLNS1K_9ScaleType4KindE0ELNS_15FloatRoundStyleE2ESJ_EENS1_15EpilogueDefaultEEEEEvvEEEEvNT_6ParamsE,"aw",@nobits
	.sectionflags	@""
	.align	16
	.zero		1024


//--------------------- .nv.shared.reserved.0     --------------------------
	.section	.nv.shared.reserved.0,"aw",@nobits
	.weak		__nv_reservedSMEM_offset_0_alias
	.size		__nv_reservedSMEM_offset_0_alias, 0, 0
	.other		__nv_reservedSMEM_offset_0_alias,@"STO_CUDA_RESERVED_SHARED STV_DEFAULT"
__nv_reservedSMEM_offset_0_alias:
	.zero		0


//--------------------- .nv.global                --------------------------
	.section	.nv.global,"aw",@nobits
.nv.global:
	.type		_ZN39_INTERNAL_c190dbdd_4_k_cu_4a2dbdae_42034cute1_E,@object
	.size		_ZN39_INTERNAL_c190dbdd_4_k_cu_4a2dbdae_42034cute1_E,(_ZN39_INTERNAL_c190dbdd_4_k_cu_4a2dbdae_42034cuda3std3__45__cpo6cbeginE - _ZN39_INTERNAL_c190dbdd_4_k_cu_4a2dbdae_42034cute1_E)
_ZN39_INTERNAL_c190dbdd_4_k_cu_4a2dbdae_42034cute1_E:
	.zero		1
	.type		_ZN39_INTERNAL_c190dbdd_4_k_cu_4a2dbdae_42034cuda3std3__45__cpo6cbeginE,@object
	.size		_ZN39_INTERNAL_c190dbdd_4_k_cu_4a2dbdae_42034cuda3std3__45__cpo6cbeginE,(_ZN39_INTERNAL_c190dbdd_4_k_cu_4a2dbdae_42034cuda3std3__48in_placeE - _ZN39_INTERNAL_c190dbdd_4_k_cu_4a2dbdae_42034cuda3std3__45__cpo6cbeginE)
_ZN39_INTERNAL_c190dbdd_4_k_cu_4a2dbdae_42034cuda3std3__45__cpo6cbeginE:
	.zero		1
	.type		_ZN39_INTERNAL_c190dbdd_4_k_cu_4a2dbdae_42034cuda3std3__48in_placeE,@object
	.size		_ZN39_INTERNAL_c190dbdd_4_k_cu_4a2dbdae_42034cuda3std3__48in_placeE,(_ZN39_INTERNAL_c190dbdd_4_k_cu_4a2dbdae_42034cuda3std6ranges3__45__cpo9iter_moveE - _ZN39_INTERNAL_c190dbdd_4_k_cu_4a2dbdae_42034cuda3std3__48in_placeE)
_ZN39_INTERNAL_c190dbdd_4_k_cu_4a2dbdae_42034cuda3std3__48in_placeE:
	.zero		1
	.type		_ZN39_INTERNAL_c190dbdd_4_k_cu_4a2dbdae_42034cuda3std6ranges3__45__cpo9iter_moveE,@object
	.size		_ZN39_INTERNAL_c190dbdd_4_k_cu_4a2dbdae_42034cuda3std6ranges3__45__cpo9iter_moveE,(_ZN39_INTERNAL_c190dbdd_4_k_cu_4a2dbdae_42034cuda3std3__45__cpo5beginE - _ZN39_INTERNAL_c190dbdd_4_k_cu_4a2dbdae_42034cuda3std6ranges3__45__cpo9iter_moveE)
_ZN39_INTERNAL_c190dbdd_4_k_cu_4a2dbdae_42034cuda3std6ranges3__45__cpo9iter_moveE:
	.zero		1
	.type		_ZN39_INTERNAL_c190dbdd_4_k_cu_4a2dbdae_42034cuda3std3__45__cpo5beginE,@object
	.size		_ZN39_INTERNAL_c190dbdd_4_k_cu_4a2dbdae_42034cuda3std3__45__cpo5beginE,(_ZN39_INTERNAL_c190dbdd_4_k_cu_4a2dbdae_42034cuda3std3__441_GLOBAL__N__c190dbdd_4_k_cu_4a2dbdae_42036ignoreE - _ZN39_INTERNAL_c190dbdd_4_k_cu_4a2dbdae_42034cuda3std3__45__cpo5beginE)
_ZN39_INTERNAL_c190dbdd_4_k_cu_4a2dbdae_42034cuda3std3__45__cpo5beginE:
	.zero		1
	.type		_ZN39_INTERNAL_c190dbdd_4_k_cu_4a2dbdae_42034cuda3std3__441_GLOBAL__N__c190dbdd_4_k_cu_4a2dbdae_42036ignoreE,@object
	.size		_ZN39_INTERNAL_c190dbdd_4_k_cu_4a2dbdae_42034cuda3std3__441_GLOBAL__N__c190dbdd_4_k_cu_4a2dbdae_42036ignoreE,(_ZN39_INTERNAL_c190dbdd_4_k_cu_4a2dbdae_42034cute7productE - _ZN39_INTERNAL_c190dbdd_4_k_cu_4a2dbdae_42034cuda3std3__441_GLOBAL__N__c190dbdd_4_k_cu_4a2dbdae_42036ignoreE)
_ZN39_INTERNAL_c190dbdd_4_k_cu_4a2dbdae_42034cuda3std3__441_GLOBAL__N__c190dbdd_4_k_cu_4a2dbdae_42036ignoreE:
	.zero		1
	.type		_ZN39_INTERNAL_c190dbdd_4_k_cu_4a2dbdae_42034cute7productE,@object
	.size		_ZN39_INTERNAL_c190dbdd_4_k_cu_4a2dbdae_42034cute7productE,(_ZN39_INTERNAL_c190dbdd_4_k_cu_4a2dbdae_42034cuda3std3__45__cpo3endE - _ZN39_INTERNAL_c190dbdd_4_k_cu_4a2dbdae_42034cute7productE)
_ZN39_INTERNAL_c190dbdd_4_k_cu_4a2dbdae_42034cute7productE:
	.zero		1
	.type		_ZN39_INTERNAL_c190dbdd_4_k_cu_4a2dbdae_42034cuda3std3__45__cpo3endE,@object
	.size		_ZN39_INTERNAL_c190dbdd_4_k_cu_4a2dbdae_42034cuda3std3__45__cpo3endE,(_ZN39_INTERNAL_c190dbdd_4_k_cu_4a2dbdae_42034cuda3std3__419piecewise_constructE - _ZN39_INTERNAL_c190dbdd_4_k_cu_4a2dbdae_42034cuda3std3__45__cpo3endE)
_ZN39_INTERNAL_c190dbdd_4_k_cu_4a2dbdae_42034cuda3std3__45__cpo3endE:
	.zero		1
	.type		_ZN39_INTERNAL_c190dbdd_4_k_cu_4a2dbdae_42034cuda3std3__419piecewise_constructE,@object
	.size		_ZN39_INTERNAL_c190dbdd_4_k_cu_4a2dbdae_42034cuda3std3__419piecewise_constructE,(_ZN39_INTERNAL_c190dbdd_4_k_cu_4a2dbdae_42034cuda3std3__45__cpo4cendE - _ZN39_INTERNAL_c190dbdd_4_k_cu_4a2dbdae_42034cuda3std3__419piecewise_constructE)
_ZN39_INTERNAL_c190dbdd_4_k_cu_4a2dbdae_42034cuda3std3__419piecewise_constructE:
	.zero		1
	.type		_ZN39_INTERNAL_c190dbdd_4_k_cu_4a2dbdae_42034cuda3std3__45__cpo4cendE,@object
	.size		_ZN39_INTERNAL_c190dbdd_4_k_cu_4a2dbdae_42034cuda3std3__45__cpo4cendE,(_ZN39_INTERNAL_c190dbdd_4_k_cu_4a2dbdae_42034cuda3std6ranges3__45__cpo4swapE - _ZN39_INTERNAL_c190dbdd_4_k_cu_4a2dbdae_42034cuda3std3__45__cpo4cendE)
_ZN39_INTERNAL_c190dbdd_4_k_cu_4a2dbdae_42034cuda3std3__45__cpo4cendE:
	.zero		1
	.type		_ZN39_INTERNAL_c190dbdd_4_k_cu_4a2dbdae_42034cuda3std6ranges3__45__cpo4swapE,@object
	.size		_ZN39_INTERNAL_c190dbdd_4_k_cu_4a2dbdae_42034cuda3std6ranges3__45__cpo4swapE,(.L_7 - _ZN39_INTERNAL_c190dbdd_4_k_cu_4a2dbdae_42034cuda3std6ranges3__45__cpo4swapE)
_ZN39_INTERNAL_c190dbdd_4_k_cu_4a2dbdae_42034cuda3std6ranges3__45__cpo4swapE:
	.zero		1
.L_7:


//--------------------- .nv.constant0._ZN7cutlass13device_kernelINS_4gemm6kernel13GemmUniversalIN4cute5tupleIJiiiiEEENS1_10collective13CollectiveMmaINS1_37MainloopSm90TmaGmmaWarpSpecializedFP8ILi7ENS5_IJNS4_1CILi1EEENSA_ILi2EEESB_EEENS1_35KernelTmaWarpSpecializedCooperativeEEENS5_IJNSA_ILi256EEESG_NSA_ILi64EEEEEENS_12float_e5m2_tENS5_IJlSB_lEEESJ_SK_NS4_8TiledMMAINS4_8MMA_AtomIJNS4_4SM904GMMA31MMA_64x256x32_F32E5M2E5M2_SS_TNILNSO_7ScaleInE1ELSQ_1EEEEEENS4_6LayoutINS5_IJSC_SB_SB_EEENS5_IJSB_NSA_ILi0EEESV_EEEEENS5_IJNS4_10UnderscoreESY_SY_EEEEENS4_23SM90_TMA_LOAD_MULTICASTENS4_14ComposedLayoutINS4_7SwizzleILi2ELi4ELi3EEENS4_18smem_ptr_flag_bitsILi8EEENST_INS5_IJNSA_ILi8EEESH_EEENS5_IJSH_SB_EEEEEEEvNS4_8identityENS4_13SM90_TMA_LOADES1B_vS1C_EENS_8epilogue10collective6detail29Sm90TmaWarpSpecializedAdapterINS1G_15DefaultEpilogueISJ_SK_SK_NS1F_6thread17LinearCombinationISJ_Li1EffLNS1K_9ScaleType4KindE0ELNS_15FloatRoundStyleE2ESJ_EENS1_15EpilogueDefaultEEEEEvvEEEEvNT_6ParamsE --------------------------
	.section	.nv.constant0._ZN7cutlass13device_kernelINS_4gemm6kernel13GemmUniversalIN4cute5tupleIJiiiiEEENS1_10collective13CollectiveMmaINS1_37MainloopSm90TmaGmmaWarpSpecializedFP8ILi7ENS5_IJNS4_1CILi1EEENSA_ILi2EEESB_EEENS1_35KernelTmaWarpSpecializedCooperativeEEENS5_IJNSA_ILi256EEESG_NSA_ILi64EEEEEENS_12float_e5m2_tENS5_IJlSB_lEEESJ_SK_NS4_8TiledMMAINS4_8MMA_AtomIJNS4_4SM904GMMA31MMA_64x256x32_F32E5M2E5M2_SS_TNILNSO_7ScaleInE1ELSQ_1EEEEEENS4_6LayoutINS5_IJSC_SB_SB_EEENS5_IJSB_NSA_ILi0EEESV_EEEEENS5_IJNS4_10UnderscoreESY_SY_EEEEENS4_23SM90_TMA_LOAD_MULTICASTENS4_14ComposedLayoutINS4_7SwizzleILi2ELi4ELi3EEENS4_18smem_ptr_flag_bitsILi8EEENST_INS5_IJNSA_ILi8EEESH_EEENS5_IJSH_SB_EEEEEEEvNS4_8identityENS4_13SM90_TMA_LOADES1B_vS1C_EENS_8epilogue10collective6detail29Sm90TmaWarpSpecializedAdapterINS1G_15DefaultEpilogueISJ_SK_SK_NS1F_6thread17LinearCombinationISJ_Li1EffLNS1K_9ScaleType4KindE0ELNS_15FloatRoundStyleE2ESJ_EENS1_15EpilogueDefaultEEEEEvvEEEEvNT_6ParamsE,"a",@progbits
	.sectionflags	@""
	.align	4
.nv.constant0._ZN7cutlass13device_kernelINS_4gemm6kernel13GemmUniversalIN4cute5tupleIJiiiiEEENS1_10collective13CollectiveMmaINS1_37MainloopSm90TmaGmmaWarpSpecializedFP8ILi7ENS5_IJNS4_1CILi1EEENSA_ILi2EEESB_EEENS1_35KernelTmaWarpSpecializedCooperativeEEENS5_IJNSA_ILi256EEESG_NSA_ILi64EEEEEENS_12float_e5m2_tENS5_IJlSB_lEEESJ_SK_NS4_8TiledMMAINS4_8MMA_AtomIJNS4_4SM904GMMA31MMA_64x256x32_F32E5M2E5M2_SS_TNILNSO_7ScaleInE1ELSQ_1EEEEEENS4_6LayoutINS5_IJSC_SB_SB_EEENS5_IJSB_NSA_ILi0EEESV_EEEEENS5_IJNS4_10UnderscoreESY_SY_EEEEENS4_23SM90_TMA_LOAD_MULTICASTENS4_14ComposedLayoutINS4_7SwizzleILi2ELi4ELi3EEENS4_18smem_ptr_flag_bitsILi8EEENST_INS5_IJNSA_ILi8EEESH_EEENS5_IJSH_SB_EEEEEEEvNS4_8identityENS4_13SM90_TMA_LOADES1B_vS1C_EENS_8epilogue10collective6detail29Sm90TmaWarpSpecializedAdapterINS1G_15DefaultEpilogueISJ_SK_SK_NS1F_6thread17LinearCombinationISJ_Li1EffLNS1K_9ScaleType4KindE0ELNS_15FloatRoundStyleE2ESJ_EENS1_15EpilogueDefaultEEEEEvvEEEEvNT_6ParamsE:
	.zero		1664


//--------------------- SYMBOLS --------------------------

	.type		.nv.reservedSmem.offset0,@object
	.size		.nv.reservedSmem.offset0,0x4
